//
// Generated by NVIDIA NVVM Compiler
//
// Compiler Build ID: CL-36424714
// Cuda compilation tools, release 13.0, V13.0.88
// Based on NVVM 20.0.0
//

.version 9.0
.target sm_100
.address_size 64

	// .globl	_Z18linearWarp2DKernelPKfS0_S0_Pfii

.visible .entry _Z18linearWarp2DKernelPKfS0_S0_Pfii(
	.param .u64 .ptr .align 1 _Z18linearWarp2DKernelPKfS0_S0_Pfii_param_0,
	.param .u64 .ptr .align 1 _Z18linearWarp2DKernelPKfS0_S0_Pfii_param_1,
	.param .u64 .ptr .align 1 _Z18linearWarp2DKernelPKfS0_S0_Pfii_param_2,
	.param .u64 .ptr .align 1 _Z18linearWarp2DKernelPKfS0_S0_Pfii_param_3,
	.param .u32 _Z18linearWarp2DKernelPKfS0_S0_Pfii_param_4,
	.param .u32 _Z18linearWarp2DKernelPKfS0_S0_Pfii_param_5
)
{
	.reg .pred 	%p<22>;
	.reg .b32 	%r<22>;
	.reg .b32 	%f<33>;
	.reg .b64 	%rd<21>;

	ld.param.u64 	%rd6, [_Z18linearWarp2DKernelPKfS0_S0_Pfii_param_0];
	ld.param.u64 	%rd3, [_Z18linearWarp2DKernelPKfS0_S0_Pfii_param_1];
	ld.param.u64 	%rd4, [_Z18linearWarp2DKernelPKfS0_S0_Pfii_param_2];
	ld.param.u64 	%rd5, [_Z18linearWarp2DKernelPKfS0_S0_Pfii_param_3];
	ld.param.u32 	%r7, [_Z18linearWarp2DKernelPKfS0_S0_Pfii_param_4];
	ld.param.u32 	%r9, [_Z18linearWarp2DKernelPKfS0_S0_Pfii_param_5];
	cvta.to.global.u64 	%rd1, %rd6;
	mov.u32 	%r10, %ctaid.x;
	mov.u32 	%r11, %ntid.x;
	mov.u32 	%r12, %tid.x;
	mad.lo.s32 	%r1, %r10, %r11, %r12;
	mov.u32 	%r13, %ctaid.y;
	mov.u32 	%r14, %ntid.y;
	mov.u32 	%r15, %tid.y;
	mad.lo.s32 	%r16, %r13, %r14, %r15;
	setp.ge.s32 	%p1, %r1, %r7;
	setp.ge.s32 	%p2, %r16, %r9;
	or.pred  	%p3, %p1, %p2;
	@%p3 bra 	$L__BB0_11;
	cvta.to.global.u64 	%rd7, %rd5;
	cvta.to.global.u64 	%rd8, %rd3;
	cvta.to.global.u64 	%rd9, %rd4;
	cvt.rn.f32.s32 	%f5, %r1;
	mad.lo.s32 	%r17, %r9, %r1, %r16;
	mul.wide.s32 	%rd10, %r17, 4;
	add.s64 	%rd11, %rd8, %rd10;
	ld.global.f32 	%f6, [%rd11];
	add.f32 	%f7, %f6, %f5;
	cvt.rn.f32.u32 	%f8, %r16;
	add.s64 	%rd12, %rd9, %rd10;
	ld.global.f32 	%f9, [%rd12];
	add.f32 	%f10, %f9, %f8;
	cvt.rmi.f32.f32 	%f11, %f7;
	cvt.rzi.s32.f32 	%r3, %f11;
	cvt.rmi.f32.f32 	%f12, %f10;
	cvt.rzi.s32.f32 	%r4, %f12;
	add.s32 	%r5, %r3, 1;
	add.s32 	%r6, %r4, 1;
	cvt.rn.f32.s32 	%f13, %r5;
	sub.f32 	%f1, %f13, %f7;
	cvt.rn.f32.s32 	%f14, %r6;
	sub.f32 	%f2, %f14, %f10;
	cvt.rn.f32.s32 	%f15, %r4;
	sub.f32 	%f3, %f10, %f15;
	cvt.rn.f32.s32 	%f16, %r3;
	sub.f32 	%f4, %f7, %f16;
	add.s64 	%rd2, %rd7, %rd10;
	setp.lt.s32 	%p4, %r3, 0;
	setp.ge.s32 	%p5, %r3, %r7;
	or.pred  	%p6, %p4, %p5;
	@%p6 bra 	$L__BB0_6;
	setp.lt.s32 	%p7, %r4, 0;
	setp.ge.s32 	%p8, %r4, %r9;
	or.pred  	%p9, %p7, %p8;
	@%p9 bra 	$L__BB0_4;
	mad.lo.s32 	%r18, %r3, %r9, %r4;
	mul.wide.u32 	%rd13, %r18, 4;
	add.s64 	%rd14, %rd1, %rd13;
	ld.global.f32 	%f17, [%rd14];
	mul.f32 	%f18, %f1, %f2;
	ld.global.f32 	%f19, [%rd2];
	fma.rn.f32 	%f20, %f18, %f17, %f19;
	st.global.f32 	[%rd2], %f20;
$L__BB0_4:
	setp.lt.s32 	%p10, %r4, -1;
	setp.ge.s32 	%p11, %r6, %r9;
	or.pred  	%p12, %p10, %p11;
	@%p12 bra 	$L__BB0_6;
	mad.lo.s32 	%r19, %r3, %r9, %r6;
	mul.wide.u32 	%rd15, %r19, 4;
	add.s64 	%rd16, %rd1, %rd15;
	ld.global.f32 	%f21, [%rd16];
	mul.f32 	%f22, %f1, %f3;
	ld.global.f32 	%f23, [%rd2];
	fma.rn.f32 	%f24, %f22, %f21, %f23;
	st.global.f32 	[%rd2], %f24;
$L__BB0_6:
	setp.lt.s32 	%p13, %r3, -1;
	setp.ge.s32 	%p14, %r5, %r7;
	or.pred  	%p15, %p13, %p14;
	@%p15 bra 	$L__BB0_11;
	setp.lt.s32 	%p16, %r4, 0;
	setp.ge.s32 	%p17, %r4, %r9;
	or.pred  	%p18, %p16, %p17;
	@%p18 bra 	$L__BB0_9;
	mad.lo.s32 	%r20, %r5, %r9, %r4;
	mul.wide.u32 	%rd17, %r20, 4;
	add.s64 	%rd18, %rd1, %rd17;
	ld.global.f32 	%f25, [%rd18];
	mul.f32 	%f26, %f4, %f2;
	ld.global.f32 	%f27, [%rd2];
	fma.rn.f32 	%f28, %f26, %f25, %f27;
	st.global.f32 	[%rd2], %f28;
$L__BB0_9:
	setp.lt.s32 	%p19, %r4, -1;
	setp.ge.s32 	%p20, %r6, %r9;
	or.pred  	%p21, %p19, %p20;
	@%p21 bra 	$L__BB0_11;
	mad.lo.s32 	%r21, %r5, %r9, %r6;
	mul.wide.u32 	%rd19, %r21, 4;
	add.s64 	%rd20, %rd1, %rd19;
	ld.global.f32 	%f29, [%rd20];
	mul.f32 	%f30, %f4, %f3;
	ld.global.f32 	%f31, [%rd2];
	fma.rn.f32 	%f32, %f30, %f29, %f31;
	st.global.f32 	[%rd2], %f32;
$L__BB0_11:
	ret;

}
	// .globl	_Z25adjointLinearWarp2DKernelPKfS0_S0_Pfii
.visible .entry _Z25adjointLinearWarp2DKernelPKfS0_S0_Pfii(
	.param .u64 .ptr .align 1 _Z25adjointLinearWarp2DKernelPKfS0_S0_Pfii_param_0,
	.param .u64 .ptr .align 1 _Z25adjointLinearWarp2DKernelPKfS0_S0_Pfii_param_1,
	.param .u64 .ptr .align 1 _Z25adjointLinearWarp2DKernelPKfS0_S0_Pfii_param_2,
	.param .u64 .ptr .align 1 _Z25adjointLinearWarp2DKernelPKfS0_S0_Pfii_param_3,
	.param .u32 _Z25adjointLinearWarp2DKernelPKfS0_S0_Pfii_param_4,
	.param .u32 _Z25adjointLinearWarp2DKernelPKfS0_S0_Pfii_param_5
)
{
	.reg .pred 	%p<22>;
	.reg .b32 	%r<22>;
	.reg .b32 	%f<33>;
	.reg .b64 	%rd<21>;

	ld.param.u64 	%rd3, [_Z25adjointLinearWarp2DKernelPKfS0_S0_Pfii_param_0];
	ld.param.u64 	%rd4, [_Z25adjointLinearWarp2DKernelPKfS0_S0_Pfii_param_1];
	ld.param.u64 	%rd5, [_Z25adjointLinearWarp2DKernelPKfS0_S0_Pfii_param_2];
	ld.param.u64 	%rd6, [_Z25adjointLinearWarp2DKernelPKfS0_S0_Pfii_param_3];
	ld.param.u32 	%r7, [_Z25adjointLinearWarp2DKernelPKfS0_S0_Pfii_param_4];
	ld.param.u32 	%r9, [_Z25adjointLinearWarp2DKernelPKfS0_S0_Pfii_param_5];
	cvta.to.global.u64 	%rd1, %rd6;
	mov.u32 	%r10, %ctaid.x;
	mov.u32 	%r11, %ntid.x;
	mov.u32 	%r12, %tid.x;
	mad.lo.s32 	%r1, %r10, %r11, %r12;
	mov.u32 	%r13, %ctaid.y;
	mov.u32 	%r14, %ntid.y;
	mov.u32 	%r15, %tid.y;
	mad.lo.s32 	%r16, %r13, %r14, %r15;
	setp.ge.s32 	%p1, %r1, %r7;
	setp.ge.s32 	%p2, %r16, %r9;
	or.pred  	%p3, %p1, %p2;
	@%p3 bra 	$L__BB1_11;
	cvta.to.global.u64 	%rd7, %rd3;
	cvta.to.global.u64 	%rd8, %rd4;
	cvta.to.global.u64 	%rd9, %rd5;
	cvt.rn.f32.s32 	%f5, %r1;
	mad.lo.s32 	%r17, %r9, %r1, %r16;
	mul.wide.s32 	%rd10, %r17, 4;
	add.s64 	%rd11, %rd8, %rd10;
	ld.global.f32 	%f6, [%rd11];
	add.f32 	%f7, %f6, %f5;
	cvt.rn.f32.u32 	%f8, %r16;
	add.s64 	%rd12, %rd9, %rd10;
	ld.global.f32 	%f9, [%rd12];
	add.f32 	%f10, %f9, %f8;
	cvt.rmi.f32.f32 	%f11, %f7;
	cvt.rzi.s32.f32 	%r3, %f11;
	cvt.rmi.f32.f32 	%f12, %f10;
	cvt.rzi.s32.f32 	%r4, %f12;
	add.s32 	%r5, %r3, 1;
	add.s32 	%r6, %r4, 1;
	cvt.rn.f32.s32 	%f13, %r5;
	sub.f32 	%f1, %f13, %f7;
	cvt.rn.f32.s32 	%f14, %r6;
	sub.f32 	%f2, %f14, %f10;
	cvt.rn.f32.s32 	%f15, %r4;
	sub.f32 	%f3, %f10, %f15;
	cvt.rn.f32.s32 	%f16, %r3;
	sub.f32 	%f4, %f7, %f16;
	add.s64 	%rd2, %rd7, %rd10;
	setp.lt.s32 	%p4, %r3, 0;
	setp.ge.s32 	%p5, %r3, %r7;
	or.pred  	%p6, %p4, %p5;
	@%p6 bra 	$L__BB1_6;
	setp.lt.s32 	%p7, %r4, 0;
	setp.ge.s32 	%p8, %r4, %r9;
	or.pred  	%p9, %p7, %p8;
	@%p9 bra 	$L__BB1_4;
	mad.lo.s32 	%r18, %r3, %r9, %r4;
	mul.wide.u32 	%rd13, %r18, 4;
	add.s64 	%rd14, %rd1, %rd13;
	ld.global.f32 	%f17, [%rd2];
	mul.f32 	%f18, %f1, %f2;
	mul.f32 	%f19, %f18, %f17;
	atom.global.add.f32 	%f20, [%rd14], %f19;
$L__BB1_4:
	setp.lt.s32 	%p10, %r4, -1;
	setp.ge.s32 	%p11, %r6, %r9;
	or.pred  	%p12, %p10, %p11;
	@%p12 bra 	$L__BB1_6;
	mad.lo.s32 	%r19, %r3, %r9, %r6;
	mul.wide.u32 	%rd15, %r19, 4;
	add.s64 	%rd16, %rd1, %rd15;
	ld.global.f32 	%f21, [%rd2];
	mul.f32 	%f22, %f1, %f3;
	mul.f32 	%f23, %f22, %f21;
	atom.global.add.f32 	%f24, [%rd16], %f23;
$L__BB1_6:
	setp.lt.s32 	%p13, %r3, -1;
	setp.ge.s32 	%p14, %r5, %r7;
	or.pred  	%p15, %p13, %p14;
	@%p15 bra 	$L__BB1_11;
	setp.lt.s32 	%p16, %r4, 0;
	setp.ge.s32 	%p17, %r4, %r9;
	or.pred  	%p18, %p16, %p17;
	@%p18 bra 	$L__BB1_9;
	mad.lo.s32 	%r20, %r5, %r9, %r4;
	mul.wide.u32 	%rd17, %r20, 4;
	add.s64 	%rd18, %rd1, %rd17;
	ld.global.f32 	%f25, [%rd2];
	mul.f32 	%f26, %f4, %f2;
	mul.f32 	%f27, %f26, %f25;
	atom.global.add.f32 	%f28, [%rd18], %f27;
$L__BB1_9:
	setp.lt.s32 	%p19, %r4, -1;
	setp.ge.s32 	%p20, %r6, %r9;
	or.pred  	%p21, %p19, %p20;
	@%p21 bra 	$L__BB1_11;
	mad.lo.s32 	%r21, %r5, %r9, %r6;
	mul.wide.u32 	%rd19, %r21, 4;
	add.s64 	%rd20, %rd1, %rd19;
	ld.global.f32 	%f29, [%rd2];
	mul.f32 	%f30, %f4, %f3;
	mul.f32 	%f31, %f30, %f29;
	atom.global.add.f32 	%f32, [%rd20], %f31;
$L__BB1_11:
	ret;

}
	// .globl	_Z22jvpxLinearWarp2DKernelPKfS0_S0_S0_Pfii
.visible .entry _Z22jvpxLinearWarp2DKernelPKfS0_S0_S0_Pfii(
	.param .u64 .ptr .align 1 _Z22jvpxLinearWarp2DKernelPKfS0_S0_S0_Pfii_param_0,
	.param .u64 .ptr .align 1 _Z22jvpxLinearWarp2DKernelPKfS0_S0_S0_Pfii_param_1,
	.param .u64 .ptr .align 1 _Z22jvpxLinearWarp2DKernelPKfS0_S0_S0_Pfii_param_2,
	.param .u64 .ptr .align 1 _Z22jvpxLinearWarp2DKernelPKfS0_S0_S0_Pfii_param_3,
	.param .u64 .ptr .align 1 _Z22jvpxLinearWarp2DKernelPKfS0_S0_S0_Pfii_param_4,
	.param .u32 _Z22jvpxLinearWarp2DKernelPKfS0_S0_S0_Pfii_param_5,
	.param .u32 _Z22jvpxLinearWarp2DKernelPKfS0_S0_S0_Pfii_param_6
)
{
	.reg .pred 	%p<22>;
	.reg .b32 	%r<22>;
	.reg .b32 	%f<35>;
	.reg .b64 	%rd<24>;

	ld.param.u64 	%rd8, [_Z22jvpxLinearWarp2DKernelPKfS0_S0_S0_Pfii_param_0];
	ld.param.u64 	%rd4, [_Z22jvpxLinearWarp2DKernelPKfS0_S0_S0_Pfii_param_1];
	ld.param.u64 	%rd5, [_Z22jvpxLinearWarp2DKernelPKfS0_S0_S0_Pfii_param_2];
	ld.param.u64 	%rd6, [_Z22jvpxLinearWarp2DKernelPKfS0_S0_S0_Pfii_param_3];
	ld.param.u64 	%rd7, [_Z22jvpxLinearWarp2DKernelPKfS0_S0_S0_Pfii_param_4];
	ld.param.u32 	%r7, [_Z22jvpxLinearWarp2DKernelPKfS0_S0_S0_Pfii_param_5];
	ld.param.u32 	%r9, [_Z22jvpxLinearWarp2DKernelPKfS0_S0_S0_Pfii_param_6];
	cvta.to.global.u64 	%rd1, %rd8;
	mov.u32 	%r10, %ctaid.x;
	mov.u32 	%r11, %ntid.x;
	mov.u32 	%r12, %tid.x;
	mad.lo.s32 	%r1, %r10, %r11, %r12;
	mov.u32 	%r13, %ctaid.y;
	mov.u32 	%r14, %ntid.y;
	mov.u32 	%r15, %tid.y;
	mad.lo.s32 	%r16, %r13, %r14, %r15;
	setp.ge.s32 	%p1, %r1, %r7;
	setp.ge.s32 	%p2, %r16, %r9;
	or.pred  	%p3, %p1, %p2;
	@%p3 bra 	$L__BB2_11;
	cvta.to.global.u64 	%rd9, %rd6;
	cvta.to.global.u64 	%rd10, %rd7;
	cvta.to.global.u64 	%rd11, %rd4;
	cvta.to.global.u64 	%rd12, %rd5;
	cvt.rn.f32.s32 	%f3, %r1;
	mad.lo.s32 	%r17, %r9, %r1, %r16;
	mul.wide.s32 	%rd13, %r17, 4;
	add.s64 	%rd14, %rd11, %rd13;
	ld.global.f32 	%f4, [%rd14];
	add.f32 	%f5, %f4, %f3;
	cvt.rn.f32.u32 	%f6, %r16;
	add.s64 	%rd15, %rd12, %rd13;
	ld.global.f32 	%f7, [%rd15];
	add.f32 	%f8, %f7, %f6;
	cvt.rmi.f32.f32 	%f9, %f5;
	cvt.rzi.s32.f32 	%r3, %f9;
	cvt.rmi.f32.f32 	%f10, %f8;
	cvt.rzi.s32.f32 	%r4, %f10;
	add.s32 	%r5, %r3, 1;
	add.s32 	%r6, %r4, 1;
	cvt.rn.f32.s32 	%f11, %r6;
	sub.f32 	%f1, %f11, %f8;
	cvt.rn.f32.s32 	%f12, %r4;
	sub.f32 	%f2, %f8, %f12;
	add.s64 	%rd2, %rd9, %rd13;
	add.s64 	%rd3, %rd10, %rd13;
	setp.lt.s32 	%p4, %r3, 0;
	setp.ge.s32 	%p5, %r3, %r7;
	or.pred  	%p6, %p4, %p5;
	@%p6 bra 	$L__BB2_6;
	setp.lt.s32 	%p7, %r4, 0;
	setp.ge.s32 	%p8, %r4, %r9;
	or.pred  	%p9, %p7, %p8;
	@%p9 bra 	$L__BB2_4;
	mad.lo.s32 	%r18, %r3, %r9, %r4;
	mul.wide.u32 	%rd16, %r18, 4;
	add.s64 	%rd17, %rd1, %rd16;
	ld.global.f32 	%f13, [%rd17];
	mul.f32 	%f14, %f13, %f1;
	ld.global.f32 	%f15, [%rd2];
	mul.f32 	%f16, %f14, %f15;
	ld.global.f32 	%f17, [%rd3];
	sub.f32 	%f18, %f17, %f16;
	st.global.f32 	[%rd3], %f18;
$L__BB2_4:
	setp.lt.s32 	%p10, %r4, -1;
	setp.ge.s32 	%p11, %r6, %r9;
	or.pred  	%p12, %p10, %p11;
	@%p12 bra 	$L__BB2_6;
	mad.lo.s32 	%r19, %r3, %r9, %r6;
	mul.wide.u32 	%rd18, %r19, 4;
	add.s64 	%rd19, %rd1, %rd18;
	ld.global.f32 	%f19, [%rd19];
	mul.f32 	%f20, %f19, %f2;
	ld.global.f32 	%f21, [%rd2];
	mul.f32 	%f22, %f20, %f21;
	ld.global.f32 	%f23, [%rd3];
	sub.f32 	%f24, %f23, %f22;
	st.global.f32 	[%rd3], %f24;
$L__BB2_6:
	setp.lt.s32 	%p13, %r3, -1;
	setp.ge.s32 	%p14, %r5, %r7;
	or.pred  	%p15, %p13, %p14;
	@%p15 bra 	$L__BB2_11;
	setp.lt.s32 	%p16, %r4, 0;
	setp.ge.s32 	%p17, %r4, %r9;
	or.pred  	%p18, %p16, %p17;
	@%p18 bra 	$L__BB2_9;
	mad.lo.s32 	%r20, %r5, %r9, %r4;
	mul.wide.u32 	%rd20, %r20, 4;
	add.s64 	%rd21, %rd1, %rd20;
	ld.global.f32 	%f25, [%rd21];
	mul.f32 	%f26, %f1, %f25;
	ld.global.f32 	%f27, [%rd2];
	ld.global.f32 	%f28, [%rd3];
	fma.rn.f32 	%f29, %f26, %f27, %f28;
	st.global.f32 	[%rd3], %f29;
$L__BB2_9:
	setp.lt.s32 	%p19, %r4, -1;
	setp.ge.s32 	%p20, %r6, %r9;
	or.pred  	%p21, %p19, %p20;
	@%p21 bra 	$L__BB2_11;
	mad.lo.s32 	%r21, %r5, %r9, %r6;
	mul.wide.u32 	%rd22, %r21, 4;
	add.s64 	%rd23, %rd1, %rd22;
	ld.global.f32 	%f30, [%rd23];
	mul.f32 	%f31, %f2, %f30;
	ld.global.f32 	%f32, [%rd2];
	ld.global.f32 	%f33, [%rd3];
	fma.rn.f32 	%f34, %f31, %f32, %f33;
	st.global.f32 	[%rd3], %f34;
$L__BB2_11:
	ret;

}
	// .globl	_Z22jvpyLinearWarp2DKernelPKfS0_S0_S0_Pfii
.visible .entry _Z22jvpyLinearWarp2DKernelPKfS0_S0_S0_Pfii(
	.param .u64 .ptr .align 1 _Z22jvpyLinearWarp2DKernelPKfS0_S0_S0_Pfii_param_0,
	.param .u64 .ptr .align 1 _Z22jvpyLinearWarp2DKernelPKfS0_S0_S0_Pfii_param_1,
	.param .u64 .ptr .align 1 _Z22jvpyLinearWarp2DKernelPKfS0_S0_S0_Pfii_param_2,
	.param .u64 .ptr .align 1 _Z22jvpyLinearWarp2DKernelPKfS0_S0_S0_Pfii_param_3,
	.param .u64 .ptr .align 1 _Z22jvpyLinearWarp2DKernelPKfS0_S0_S0_Pfii_param_4,
	.param .u32 _Z22jvpyLinearWarp2DKernelPKfS0_S0_S0_Pfii_param_5,
	.param .u32 _Z22jvpyLinearWarp2DKernelPKfS0_S0_S0_Pfii_param_6
)
{
	.reg .pred 	%p<22>;
	.reg .b32 	%r<22>;
	.reg .b32 	%f<35>;
	.reg .b64 	%rd<24>;

	ld.param.u64 	%rd8, [_Z22jvpyLinearWarp2DKernelPKfS0_S0_S0_Pfii_param_0];
	ld.param.u64 	%rd4, [_Z22jvpyLinearWarp2DKernelPKfS0_S0_S0_Pfii_param_1];
	ld.param.u64 	%rd5, [_Z22jvpyLinearWarp2DKernelPKfS0_S0_S0_Pfii_param_2];
	ld.param.u64 	%rd6, [_Z22jvpyLinearWarp2DKernelPKfS0_S0_S0_Pfii_param_3];
	ld.param.u64 	%rd7, [_Z22jvpyLinearWarp2DKernelPKfS0_S0_S0_Pfii_param_4];
	ld.param.u32 	%r7, [_Z22jvpyLinearWarp2DKernelPKfS0_S0_S0_Pfii_param_5];
	ld.param.u32 	%r9, [_Z22jvpyLinearWarp2DKernelPKfS0_S0_S0_Pfii_param_6];
	cvta.to.global.u64 	%rd1, %rd8;
	mov.u32 	%r10, %ctaid.x;
	mov.u32 	%r11, %ntid.x;
	mov.u32 	%r12, %tid.x;
	mad.lo.s32 	%r1, %r10, %r11, %r12;
	mov.u32 	%r13, %ctaid.y;
	mov.u32 	%r14, %ntid.y;
	mov.u32 	%r15, %tid.y;
	mad.lo.s32 	%r16, %r13, %r14, %r15;
	setp.ge.s32 	%p1, %r1, %r7;
	setp.ge.s32 	%p2, %r16, %r9;
	or.pred  	%p3, %p1, %p2;
	@%p3 bra 	$L__BB3_11;
	cvta.to.global.u64 	%rd9, %rd6;
	cvta.to.global.u64 	%rd10, %rd7;
	cvta.to.global.u64 	%rd11, %rd4;
	cvta.to.global.u64 	%rd12, %rd5;
	cvt.rn.f32.s32 	%f3, %r1;
	mad.lo.s32 	%r17, %r9, %r1, %r16;
	mul.wide.s32 	%rd13, %r17, 4;
	add.s64 	%rd14, %rd11, %rd13;
	ld.global.f32 	%f4, [%rd14];
	add.f32 	%f5, %f4, %f3;
	cvt.rn.f32.u32 	%f6, %r16;
	add.s64 	%rd15, %rd12, %rd13;
	ld.global.f32 	%f7, [%rd15];
	add.f32 	%f8, %f7, %f6;
	cvt.rmi.f32.f32 	%f9, %f5;
	cvt.rzi.s32.f32 	%r3, %f9;
	cvt.rmi.f32.f32 	%f10, %f8;
	cvt.rzi.s32.f32 	%r4, %f10;
	add.s32 	%r5, %r3, 1;
	add.s32 	%r6, %r4, 1;
	cvt.rn.f32.s32 	%f11, %r5;
	sub.f32 	%f1, %f11, %f5;
	cvt.rn.f32.s32 	%f12, %r3;
	sub.f32 	%f2, %f5, %f12;
	add.s64 	%rd2, %rd9, %rd13;
	add.s64 	%rd3, %rd10, %rd13;
	setp.lt.s32 	%p4, %r3, 0;
	setp.ge.s32 	%p5, %r3, %r7;
	or.pred  	%p6, %p4, %p5;
	@%p6 bra 	$L__BB3_6;
	setp.lt.s32 	%p7, %r4, 0;
	setp.ge.s32 	%p8, %r4, %r7;
	or.pred  	%p9, %p7, %p8;
	@%p9 bra 	$L__BB3_4;
	mad.lo.s32 	%r18, %r3, %r9, %r4;
	mul.wide.u32 	%rd16, %r18, 4;
	add.s64 	%rd17, %rd1, %rd16;
	ld.global.f32 	%f13, [%rd17];
	mul.f32 	%f14, %f13, %f1;
	ld.global.f32 	%f15, [%rd2];
	mul.f32 	%f16, %f14, %f15;
	ld.global.f32 	%f17, [%rd3];
	sub.f32 	%f18, %f17, %f16;
	st.global.f32 	[%rd3], %f18;
$L__BB3_4:
	setp.lt.s32 	%p10, %r4, -1;
	setp.ge.s32 	%p11, %r6, %r7;
	or.pred  	%p12, %p10, %p11;
	@%p12 bra 	$L__BB3_6;
	mad.lo.s32 	%r19, %r3, %r9, %r6;
	mul.wide.u32 	%rd18, %r19, 4;
	add.s64 	%rd19, %rd1, %rd18;
	ld.global.f32 	%f19, [%rd19];
	mul.f32 	%f20, %f1, %f19;
	ld.global.f32 	%f21, [%rd2];
	ld.global.f32 	%f22, [%rd3];
	fma.rn.f32 	%f23, %f20, %f21, %f22;
	st.global.f32 	[%rd3], %f23;
$L__BB3_6:
	setp.lt.s32 	%p13, %r3, -1;
	setp.ge.s32 	%p14, %r5, %r7;
	or.pred  	%p15, %p13, %p14;
	@%p15 bra 	$L__BB3_11;
	setp.lt.s32 	%p16, %r4, 0;
	setp.ge.s32 	%p17, %r4, %r7;
	or.pred  	%p18, %p16, %p17;
	@%p18 bra 	$L__BB3_9;
	mad.lo.s32 	%r20, %r5, %r9, %r4;
	mul.wide.u32 	%rd20, %r20, 4;
	add.s64 	%rd21, %rd1, %rd20;
	ld.global.f32 	%f24, [%rd21];
	mul.f32 	%f25, %f24, %f2;
	ld.global.f32 	%f26, [%rd2];
	mul.f32 	%f27, %f25, %f26;
	ld.global.f32 	%f28, [%rd3];
	sub.f32 	%f29, %f28, %f27;
	st.global.f32 	[%rd3], %f29;
$L__BB3_9:
	setp.lt.s32 	%p19, %r4, -1;
	setp.ge.s32 	%p20, %r6, %r7;
	or.pred  	%p21, %p19, %p20;
	@%p21 bra 	$L__BB3_11;
	mad.lo.s32 	%r21, %r5, %r9, %r6;
	mul.wide.u32 	%rd22, %r21, 4;
	add.s64 	%rd23, %rd1, %rd22;
	ld.global.f32 	%f30, [%rd23];
	mul.f32 	%f31, %f2, %f30;
	ld.global.f32 	%f32, [%rd2];
	ld.global.f32 	%f33, [%rd3];
	fma.rn.f32 	%f34, %f31, %f32, %f33;
	st.global.f32 	[%rd3], %f34;
$L__BB3_11:
	ret;

}
	// .globl	_Z18linearWarp3DKernelPKfS0_S0_S0_Pfiii
.visible .entry _Z18linearWarp3DKernelPKfS0_S0_S0_Pfiii(
	.param .u64 .ptr .align 1 _Z18linearWarp3DKernelPKfS0_S0_S0_Pfiii_param_0,
	.param .u64 .ptr .align 1 _Z18linearWarp3DKernelPKfS0_S0_S0_Pfiii_param_1,
	.param .u64 .ptr .align 1 _Z18linearWarp3DKernelPKfS0_S0_S0_Pfiii_param_2,
	.param .u64 .ptr .align 1 _Z18linearWarp3DKernelPKfS0_S0_S0_Pfiii_param_3,
	.param .u64 .ptr .align 1 _Z18linearWarp3DKernelPKfS0_S0_S0_Pfiii_param_4,
	.param .u32 _Z18linearWarp3DKernelPKfS0_S0_S0_Pfiii_param_5,
	.param .u32 _Z18linearWarp3DKernelPKfS0_S0_S0_Pfiii_param_6,
	.param .u32 _Z18linearWarp3DKernelPKfS0_S0_S0_Pfiii_param_7
)
{
	.reg .pred 	%p<68>;
	.reg .b32 	%r<36>;
	.reg .b32 	%f<61>;
	.reg .b64 	%rd<25>;

	ld.param.u64 	%rd11, [_Z18linearWarp3DKernelPKfS0_S0_S0_Pfiii_param_0];
	ld.param.u64 	%rd8, [_Z18linearWarp3DKernelPKfS0_S0_S0_Pfiii_param_2];
	ld.param.u64 	%rd9, [_Z18linearWarp3DKernelPKfS0_S0_S0_Pfiii_param_3];
	ld.param.u64 	%rd10, [_Z18linearWarp3DKernelPKfS0_S0_S0_Pfiii_param_4];
	ld.param.u32 	%r12, [_Z18linearWarp3DKernelPKfS0_S0_S0_Pfiii_param_5];
	ld.param.u32 	%r15, [_Z18linearWarp3DKernelPKfS0_S0_S0_Pfiii_param_6];
	ld.param.u32 	%r14, [_Z18linearWarp3DKernelPKfS0_S0_S0_Pfiii_param_7];
	cvta.to.global.u64 	%rd1, %rd11;
	mov.u32 	%r16, %ctaid.x;
	mov.u32 	%r17, %ntid.x;
	mov.u32 	%r18, %tid.x;
	mad.lo.s32 	%r1, %r16, %r17, %r18;
	mov.u32 	%r19, %ctaid.y;
	mov.u32 	%r20, %ntid.y;
	mov.u32 	%r21, %tid.y;
	mad.lo.s32 	%r22, %r19, %r20, %r21;
	mov.u32 	%r23, %ctaid.z;
	mov.u32 	%r24, %ntid.z;
	mov.u32 	%r25, %tid.z;
	mad.lo.s32 	%r3, %r23, %r24, %r25;
	setp.ge.s32 	%p3, %r1, %r12;
	setp.ge.s32 	%p4, %r22, %r15;
	or.pred  	%p5, %p3, %p4;
	setp.ge.s32 	%p6, %r3, %r14;
	or.pred  	%p7, %p5, %p6;
	@%p7 bra 	$L__BB4_33;
	ld.param.u64 	%rd24, [_Z18linearWarp3DKernelPKfS0_S0_S0_Pfiii_param_1];
	cvta.to.global.u64 	%rd12, %rd10;
	cvta.to.global.u64 	%rd13, %rd24;
	cvta.to.global.u64 	%rd14, %rd8;
	cvta.to.global.u64 	%rd15, %rd9;
	cvt.rn.f32.s32 	%f9, %r1;
	mad.lo.s32 	%r26, %r15, %r1, %r22;
	mad.lo.s32 	%r27, %r26, %r14, %r3;
	mul.wide.s32 	%rd16, %r27, 4;
	add.s64 	%rd17, %rd13, %rd16;
	ld.global.f32 	%f10, [%rd17];
	add.f32 	%f11, %f10, %f9;
	cvt.rn.f32.u32 	%f12, %r22;
	add.s64 	%rd18, %rd14, %rd16;
	ld.global.f32 	%f13, [%rd18];
	add.f32 	%f14, %f13, %f12;
	cvt.rn.f32.u32 	%f15, %r3;
	add.s64 	%rd19, %rd15, %rd16;
	ld.global.f32 	%f16, [%rd19];
	add.f32 	%f17, %f16, %f15;
	cvt.rmi.f32.f32 	%f18, %f11;
	cvt.rzi.s32.f32 	%r4, %f18;
	cvt.rmi.f32.f32 	%f19, %f14;
	cvt.rzi.s32.f32 	%r5, %f19;
	cvt.rmi.f32.f32 	%f20, %f17;
	cvt.rzi.s32.f32 	%r6, %f20;
	add.s32 	%r7, %r4, 1;
	add.s32 	%r8, %r5, 1;
	add.s32 	%r9, %r6, 1;
	cvt.rn.f32.s32 	%f21, %r7;
	sub.f32 	%f22, %f21, %f11;
	cvt.rn.f32.s32 	%f23, %r8;
	sub.f32 	%f24, %f23, %f14;
	mul.f32 	%f1, %f22, %f24;
	cvt.rn.f32.s32 	%f25, %r9;
	sub.f32 	%f2, %f25, %f17;
	mul.f32 	%f3, %f1, %f2;
	cvt.rn.f32.s32 	%f26, %r4;
	sub.f32 	%f27, %f11, %f26;
	mul.f32 	%f4, %f27, %f24;
	mul.f32 	%f5, %f4, %f2;
	cvt.rn.f32.s32 	%f28, %r5;
	sub.f32 	%f29, %f14, %f28;
	mul.f32 	%f6, %f22, %f29;
	mul.f32 	%f7, %f27, %f29;
	cvt.rn.f32.s32 	%f30, %r6;
	sub.f32 	%f8, %f17, %f30;
	add.s64 	%rd2, %rd12, %rd16;
	setp.gt.s32 	%p8, %r4, -1;
	setp.lt.s32 	%p9, %r4, %r12;
	and.pred  	%p1, %p8, %p9;
	mul.lo.s32 	%r10, %r4, %r15;
	add.s32 	%r28, %r10, %r5;
	mad.lo.s32 	%r29, %r28, %r14, %r6;
	mul.wide.s32 	%rd20, %r29, 4;
	add.s64 	%rd3, %rd1, %rd20;
	not.pred 	%p10, %p1;
	@%p10 bra 	$L__BB4_5;
	setp.lt.s32 	%p11, %r5, 0;
	setp.ge.s32 	%p12, %r5, %r15;
	or.pred  	%p13, %p11, %p12;
	@%p13 bra 	$L__BB4_5;
	setp.lt.s32 	%p14, %r6, 0;
	setp.ge.s32 	%p15, %r6, %r14;
	or.pred  	%p16, %p14, %p15;
	@%p16 bra 	$L__BB4_5;
	ld.global.f32 	%f31, [%rd3];
	ld.global.f32 	%f32, [%rd2];
	fma.rn.f32 	%f33, %f3, %f31, %f32;
	st.global.f32 	[%rd2], %f33;
$L__BB4_5:
	setp.gt.s32 	%p17, %r4, -2;
	setp.lt.s32 	%p18, %r7, %r12;
	and.pred  	%p2, %p17, %p18;
	mul.lo.s32 	%r11, %r7, %r15;
	add.s32 	%r30, %r11, %r5;
	mad.lo.s32 	%r31, %r30, %r14, %r6;
	mul.wide.s32 	%rd21, %r31, 4;
	add.s64 	%rd4, %rd1, %rd21;
	not.pred 	%p19, %p2;
	@%p19 bra 	$L__BB4_9;
	setp.lt.s32 	%p20, %r5, 0;
	setp.ge.s32 	%p21, %r5, %r15;
	or.pred  	%p22, %p20, %p21;
	@%p22 bra 	$L__BB4_9;
	setp.lt.s32 	%p23, %r6, 0;
	setp.ge.s32 	%p24, %r6, %r14;
	or.pred  	%p25, %p23, %p24;
	@%p25 bra 	$L__BB4_9;
	ld.global.f32 	%f34, [%rd4];
	ld.global.f32 	%f35, [%rd2];
	fma.rn.f32 	%f36, %f5, %f34, %f35;
	st.global.f32 	[%rd2], %f36;
$L__BB4_9:
	add.s32 	%r32, %r10, %r8;
	mad.lo.s32 	%r33, %r32, %r14, %r6;
	mul.wide.s32 	%rd22, %r33, 4;
	add.s64 	%rd5, %rd1, %rd22;
	@%p10 bra 	$L__BB4_13;
	setp.lt.s32 	%p27, %r5, -1;
	setp.ge.s32 	%p28, %r8, %r15;
	or.pred  	%p29, %p27, %p28;
	@%p29 bra 	$L__BB4_13;
	setp.lt.s32 	%p30, %r6, 0;
	setp.ge.s32 	%p31, %r6, %r14;
	or.pred  	%p32, %p30, %p31;
	@%p32 bra 	$L__BB4_13;
	ld.global.f32 	%f37, [%rd5];
	mul.f32 	%f38, %f6, %f2;
	ld.global.f32 	%f39, [%rd2];
	fma.rn.f32 	%f40, %f38, %f37, %f39;
	st.global.f32 	[%rd2], %f40;
$L__BB4_13:
	add.s32 	%r34, %r11, %r8;
	mad.lo.s32 	%r35, %r34, %r14, %r6;
	mul.wide.s32 	%rd23, %r35, 4;
	add.s64 	%rd6, %rd1, %rd23;
	@%p19 bra 	$L__BB4_17;
	setp.lt.s32 	%p34, %r5, -1;
	setp.ge.s32 	%p35, %r8, %r15;
	or.pred  	%p36, %p34, %p35;
	@%p36 bra 	$L__BB4_17;
	setp.lt.s32 	%p37, %r6, 0;
	setp.ge.s32 	%p38, %r6, %r14;
	or.pred  	%p39, %p37, %p38;
	@%p39 bra 	$L__BB4_17;
	ld.global.f32 	%f41, [%rd6];
	mul.f32 	%f42, %f7, %f2;
	ld.global.f32 	%f43, [%rd2];
	fma.rn.f32 	%f44, %f42, %f41, %f43;
	st.global.f32 	[%rd2], %f44;
$L__BB4_17:
	@%p10 bra 	$L__BB4_21;
	setp.lt.s32 	%p41, %r5, 0;
	setp.ge.s32 	%p42, %r5, %r15;
	or.pred  	%p43, %p41, %p42;
	@%p43 bra 	$L__BB4_21;
	setp.lt.s32 	%p44, %r6, -1;
	setp.ge.s32 	%p45, %r9, %r14;
	or.pred  	%p46, %p44, %p45;
	@%p46 bra 	$L__BB4_21;
	ld.global.f32 	%f45, [%rd3+4];
	mul.f32 	%f46, %f8, %f1;
	ld.global.f32 	%f47, [%rd2];
	fma.rn.f32 	%f48, %f46, %f45, %f47;
	st.global.f32 	[%rd2], %f48;
$L__BB4_21:
	@%p19 bra 	$L__BB4_25;
	setp.lt.s32 	%p48, %r5, 0;
	setp.ge.s32 	%p49, %r5, %r15;
	or.pred  	%p50, %p48, %p49;
	@%p50 bra 	$L__BB4_25;
	setp.lt.s32 	%p51, %r6, -1;
	setp.ge.s32 	%p52, %r9, %r14;
	or.pred  	%p53, %p51, %p52;
	@%p53 bra 	$L__BB4_25;
	ld.global.f32 	%f49, [%rd4+4];
	mul.f32 	%f50, %f8, %f4;
	ld.global.f32 	%f51, [%rd2];
	fma.rn.f32 	%f52, %f50, %f49, %f51;
	st.global.f32 	[%rd2], %f52;
$L__BB4_25:
	@%p10 bra 	$L__BB4_29;
	setp.lt.s32 	%p55, %r5, -1;
	setp.ge.s32 	%p56, %r8, %r15;
	or.pred  	%p57, %p55, %p56;
	@%p57 bra 	$L__BB4_29;
	setp.lt.s32 	%p58, %r6, -1;
	setp.ge.s32 	%p59, %r9, %r14;
	or.pred  	%p60, %p58, %p59;
	@%p60 bra 	$L__BB4_29;
	ld.global.f32 	%f53, [%rd5+4];
	mul.f32 	%f54, %f6, %f8;
	ld.global.f32 	%f55, [%rd2];
	fma.rn.f32 	%f56, %f54, %f53, %f55;
	st.global.f32 	[%rd2], %f56;
$L__BB4_29:
	@%p19 bra 	$L__BB4_33;
	setp.lt.s32 	%p62, %r5, -1;
	setp.ge.s32 	%p63, %r8, %r15;
	or.pred  	%p64, %p62, %p63;
	@%p64 bra 	$L__BB4_33;
	setp.lt.s32 	%p65, %r6, -1;
	setp.ge.s32 	%p66, %r9, %r14;
	or.pred  	%p67, %p65, %p66;
	@%p67 bra 	$L__BB4_33;
	ld.global.f32 	%f57, [%rd6+4];
	mul.f32 	%f58, %f7, %f8;
	ld.global.f32 	%f59, [%rd2];
	fma.rn.f32 	%f60, %f58, %f57, %f59;
	st.global.f32 	[%rd2], %f60;
$L__BB4_33:
	ret;

}
	// .globl	_Z25adjointLinearWarp3DKernelPKfS0_S0_S0_Pfiii
.visible .entry _Z25adjointLinearWarp3DKernelPKfS0_S0_S0_Pfiii(
	.param .u64 .ptr .align 1 _Z25adjointLinearWarp3DKernelPKfS0_S0_S0_Pfiii_param_0,
	.param .u64 .ptr .align 1 _Z25adjointLinearWarp3DKernelPKfS0_S0_S0_Pfiii_param_1,
	.param .u64 .ptr .align 1 _Z25adjointLinearWarp3DKernelPKfS0_S0_S0_Pfiii_param_2,
	.param .u64 .ptr .align 1 _Z25adjointLinearWarp3DKernelPKfS0_S0_S0_Pfiii_param_3,
	.param .u64 .ptr .align 1 _Z25adjointLinearWarp3DKernelPKfS0_S0_S0_Pfiii_param_4,
	.param .u32 _Z25adjointLinearWarp3DKernelPKfS0_S0_S0_Pfiii_param_5,
	.param .u32 _Z25adjointLinearWarp3DKernelPKfS0_S0_S0_Pfiii_param_6,
	.param .u32 _Z25adjointLinearWarp3DKernelPKfS0_S0_S0_Pfiii_param_7
)
{
	.reg .pred 	%p<68>;
	.reg .b32 	%r<36>;
	.reg .b32 	%f<61>;
	.reg .b64 	%rd<25>;

	ld.param.u64 	%rd8, [_Z25adjointLinearWarp3DKernelPKfS0_S0_S0_Pfiii_param_1];
	ld.param.u64 	%rd9, [_Z25adjointLinearWarp3DKernelPKfS0_S0_S0_Pfiii_param_2];
	ld.param.u64 	%rd10, [_Z25adjointLinearWarp3DKernelPKfS0_S0_S0_Pfiii_param_3];
	ld.param.u64 	%rd11, [_Z25adjointLinearWarp3DKernelPKfS0_S0_S0_Pfiii_param_4];
	ld.param.u32 	%r12, [_Z25adjointLinearWarp3DKernelPKfS0_S0_S0_Pfiii_param_5];
	ld.param.u32 	%r15, [_Z25adjointLinearWarp3DKernelPKfS0_S0_S0_Pfiii_param_6];
	ld.param.u32 	%r14, [_Z25adjointLinearWarp3DKernelPKfS0_S0_S0_Pfiii_param_7];
	cvta.to.global.u64 	%rd1, %rd11;
	mov.u32 	%r16, %ctaid.x;
	mov.u32 	%r17, %ntid.x;
	mov.u32 	%r18, %tid.x;
	mad.lo.s32 	%r1, %r16, %r17, %r18;
	mov.u32 	%r19, %ctaid.y;
	mov.u32 	%r20, %ntid.y;
	mov.u32 	%r21, %tid.y;
	mad.lo.s32 	%r22, %r19, %r20, %r21;
	mov.u32 	%r23, %ctaid.z;
	mov.u32 	%r24, %ntid.z;
	mov.u32 	%r25, %tid.z;
	mad.lo.s32 	%r3, %r23, %r24, %r25;
	setp.ge.s32 	%p3, %r1, %r12;
	setp.ge.s32 	%p4, %r22, %r15;
	or.pred  	%p5, %p3, %p4;
	setp.ge.s32 	%p6, %r3, %r14;
	or.pred  	%p7, %p5, %p6;
	@%p7 bra 	$L__BB5_33;
	ld.param.u64 	%rd24, [_Z25adjointLinearWarp3DKernelPKfS0_S0_S0_Pfiii_param_0];
	cvta.to.global.u64 	%rd12, %rd24;
	cvta.to.global.u64 	%rd13, %rd8;
	cvta.to.global.u64 	%rd14, %rd9;
	cvta.to.global.u64 	%rd15, %rd10;
	cvt.rn.f32.s32 	%f9, %r1;
	mad.lo.s32 	%r26, %r15, %r1, %r22;
	mad.lo.s32 	%r27, %r26, %r14, %r3;
	mul.wide.s32 	%rd16, %r27, 4;
	add.s64 	%rd17, %rd13, %rd16;
	ld.global.f32 	%f10, [%rd17];
	add.f32 	%f11, %f10, %f9;
	cvt.rn.f32.u32 	%f12, %r22;
	add.s64 	%rd18, %rd14, %rd16;
	ld.global.f32 	%f13, [%rd18];
	add.f32 	%f14, %f13, %f12;
	cvt.rn.f32.u32 	%f15, %r3;
	add.s64 	%rd19, %rd15, %rd16;
	ld.global.f32 	%f16, [%rd19];
	add.f32 	%f17, %f16, %f15;
	cvt.rmi.f32.f32 	%f18, %f11;
	cvt.rzi.s32.f32 	%r4, %f18;
	cvt.rmi.f32.f32 	%f19, %f14;
	cvt.rzi.s32.f32 	%r5, %f19;
	cvt.rmi.f32.f32 	%f20, %f17;
	cvt.rzi.s32.f32 	%r6, %f20;
	add.s32 	%r7, %r4, 1;
	add.s32 	%r8, %r5, 1;
	add.s32 	%r9, %r6, 1;
	cvt.rn.f32.s32 	%f21, %r7;
	sub.f32 	%f22, %f21, %f11;
	cvt.rn.f32.s32 	%f23, %r8;
	sub.f32 	%f24, %f23, %f14;
	mul.f32 	%f1, %f22, %f24;
	cvt.rn.f32.s32 	%f25, %r9;
	sub.f32 	%f2, %f25, %f17;
	mul.f32 	%f3, %f1, %f2;
	cvt.rn.f32.s32 	%f26, %r4;
	sub.f32 	%f27, %f11, %f26;
	mul.f32 	%f4, %f27, %f24;
	mul.f32 	%f5, %f4, %f2;
	cvt.rn.f32.s32 	%f28, %r5;
	sub.f32 	%f29, %f14, %f28;
	mul.f32 	%f6, %f22, %f29;
	mul.f32 	%f7, %f27, %f29;
	cvt.rn.f32.s32 	%f30, %r6;
	sub.f32 	%f8, %f17, %f30;
	add.s64 	%rd2, %rd12, %rd16;
	setp.gt.s32 	%p8, %r4, -1;
	setp.lt.s32 	%p9, %r4, %r12;
	and.pred  	%p1, %p8, %p9;
	mul.lo.s32 	%r10, %r4, %r15;
	add.s32 	%r28, %r10, %r5;
	mad.lo.s32 	%r29, %r28, %r14, %r6;
	mul.wide.s32 	%rd20, %r29, 4;
	add.s64 	%rd3, %rd1, %rd20;
	not.pred 	%p10, %p1;
	@%p10 bra 	$L__BB5_5;
	setp.lt.s32 	%p11, %r5, 0;
	setp.ge.s32 	%p12, %r5, %r15;
	or.pred  	%p13, %p11, %p12;
	@%p13 bra 	$L__BB5_5;
	setp.lt.s32 	%p14, %r6, 0;
	setp.ge.s32 	%p15, %r6, %r14;
	or.pred  	%p16, %p14, %p15;
	@%p16 bra 	$L__BB5_5;
	ld.global.f32 	%f31, [%rd2];
	mul.f32 	%f32, %f3, %f31;
	atom.global.add.f32 	%f33, [%rd3], %f32;
$L__BB5_5:
	setp.gt.s32 	%p17, %r4, -2;
	setp.lt.s32 	%p18, %r7, %r12;
	and.pred  	%p2, %p17, %p18;
	mul.lo.s32 	%r11, %r7, %r15;
	add.s32 	%r30, %r11, %r5;
	mad.lo.s32 	%r31, %r30, %r14, %r6;
	mul.wide.s32 	%rd21, %r31, 4;
	add.s64 	%rd4, %rd1, %rd21;
	not.pred 	%p19, %p2;
	@%p19 bra 	$L__BB5_9;
	setp.lt.s32 	%p20, %r5, 0;
	setp.ge.s32 	%p21, %r5, %r15;
	or.pred  	%p22, %p20, %p21;
	@%p22 bra 	$L__BB5_9;
	setp.lt.s32 	%p23, %r6, 0;
	setp.ge.s32 	%p24, %r6, %r14;
	or.pred  	%p25, %p23, %p24;
	@%p25 bra 	$L__BB5_9;
	ld.global.f32 	%f34, [%rd2];
	mul.f32 	%f35, %f5, %f34;
	atom.global.add.f32 	%f36, [%rd4], %f35;
$L__BB5_9:
	add.s32 	%r32, %r10, %r8;
	mad.lo.s32 	%r33, %r32, %r14, %r6;
	mul.wide.s32 	%rd22, %r33, 4;
	add.s64 	%rd5, %rd1, %rd22;
	@%p10 bra 	$L__BB5_13;
	setp.lt.s32 	%p27, %r5, -1;
	setp.ge.s32 	%p28, %r8, %r15;
	or.pred  	%p29, %p27, %p28;
	@%p29 bra 	$L__BB5_13;
	setp.lt.s32 	%p30, %r6, 0;
	setp.ge.s32 	%p31, %r6, %r14;
	or.pred  	%p32, %p30, %p31;
	@%p32 bra 	$L__BB5_13;
	ld.global.f32 	%f37, [%rd2];
	mul.f32 	%f38, %f6, %f2;
	mul.f32 	%f39, %f38, %f37;
	atom.global.add.f32 	%f40, [%rd5], %f39;
$L__BB5_13:
	add.s32 	%r34, %r11, %r8;
	mad.lo.s32 	%r35, %r34, %r14, %r6;
	mul.wide.s32 	%rd23, %r35, 4;
	add.s64 	%rd6, %rd1, %rd23;
	@%p19 bra 	$L__BB5_17;
	setp.lt.s32 	%p34, %r5, -1;
	setp.ge.s32 	%p35, %r8, %r15;
	or.pred  	%p36, %p34, %p35;
	@%p36 bra 	$L__BB5_17;
	setp.lt.s32 	%p37, %r6, 0;
	setp.ge.s32 	%p38, %r6, %r14;
	or.pred  	%p39, %p37, %p38;
	@%p39 bra 	$L__BB5_17;
	ld.global.f32 	%f41, [%rd2];
	mul.f32 	%f42, %f7, %f2;
	mul.f32 	%f43, %f42, %f41;
	atom.global.add.f32 	%f44, [%rd6], %f43;
$L__BB5_17:
	@%p10 bra 	$L__BB5_21;
	setp.lt.s32 	%p41, %r5, 0;
	setp.ge.s32 	%p42, %r5, %r15;
	or.pred  	%p43, %p41, %p42;
	@%p43 bra 	$L__BB5_21;
	setp.lt.s32 	%p44, %r6, -1;
	setp.ge.s32 	%p45, %r9, %r14;
	or.pred  	%p46, %p44, %p45;
	@%p46 bra 	$L__BB5_21;
	ld.global.f32 	%f45, [%rd2];
	mul.f32 	%f46, %f8, %f1;
	mul.f32 	%f47, %f46, %f45;
	atom.global.add.f32 	%f48, [%rd3+4], %f47;
$L__BB5_21:
	@%p19 bra 	$L__BB5_25;
	setp.lt.s32 	%p48, %r5, 0;
	setp.ge.s32 	%p49, %r5, %r15;
	or.pred  	%p50, %p48, %p49;
	@%p50 bra 	$L__BB5_25;
	setp.lt.s32 	%p51, %r6, -1;
	setp.ge.s32 	%p52, %r9, %r14;
	or.pred  	%p53, %p51, %p52;
	@%p53 bra 	$L__BB5_25;
	ld.global.f32 	%f49, [%rd2];
	mul.f32 	%f50, %f8, %f4;
	mul.f32 	%f51, %f50, %f49;
	atom.global.add.f32 	%f52, [%rd4+4], %f51;
$L__BB5_25:
	@%p10 bra 	$L__BB5_29;
	setp.lt.s32 	%p55, %r5, -1;
	setp.ge.s32 	%p56, %r8, %r15;
	or.pred  	%p57, %p55, %p56;
	@%p57 bra 	$L__BB5_29;
	setp.lt.s32 	%p58, %r6, -1;
	setp.ge.s32 	%p59, %r9, %r14;
	or.pred  	%p60, %p58, %p59;
	@%p60 bra 	$L__BB5_29;
	ld.global.f32 	%f53, [%rd2];
	mul.f32 	%f54, %f6, %f8;
	mul.f32 	%f55, %f54, %f53;
	atom.global.add.f32 	%f56, [%rd5+4], %f55;
$L__BB5_29:
	@%p19 bra 	$L__BB5_33;
	setp.lt.s32 	%p62, %r5, -1;
	setp.ge.s32 	%p63, %r8, %r15;
	or.pred  	%p64, %p62, %p63;
	@%p64 bra 	$L__BB5_33;
	setp.lt.s32 	%p65, %r6, -1;
	setp.ge.s32 	%p66, %r9, %r14;
	or.pred  	%p67, %p65, %p66;
	@%p67 bra 	$L__BB5_33;
	ld.global.f32 	%f57, [%rd2];
	mul.f32 	%f58, %f7, %f8;
	mul.f32 	%f59, %f58, %f57;
	atom.global.add.f32 	%f60, [%rd6+4], %f59;
$L__BB5_33:
	ret;

}
	// .globl	_Z17cubicWarp2DKernelPKfS0_S0_PfiiS0_
.visible .entry _Z17cubicWarp2DKernelPKfS0_S0_PfiiS0_(
	.param .u64 .ptr .align 1 _Z17cubicWarp2DKernelPKfS0_S0_PfiiS0__param_0,
	.param .u64 .ptr .align 1 _Z17cubicWarp2DKernelPKfS0_S0_PfiiS0__param_1,
	.param .u64 .ptr .align 1 _Z17cubicWarp2DKernelPKfS0_S0_PfiiS0__param_2,
	.param .u64 .ptr .align 1 _Z17cubicWarp2DKernelPKfS0_S0_PfiiS0__param_3,
	.param .u32 _Z17cubicWarp2DKernelPKfS0_S0_PfiiS0__param_4,
	.param .u32 _Z17cubicWarp2DKernelPKfS0_S0_PfiiS0__param_5,
	.param .u64 .ptr .align 1 _Z17cubicWarp2DKernelPKfS0_S0_PfiiS0__param_6
)
{
	.reg .pred 	%p<14>;
	.reg .b32 	%r<41>;
	.reg .b32 	%f<61>;
	.reg .b64 	%rd<21>;

	ld.param.u64 	%rd4, [_Z17cubicWarp2DKernelPKfS0_S0_PfiiS0__param_0];
	ld.param.u64 	%rd5, [_Z17cubicWarp2DKernelPKfS0_S0_PfiiS0__param_1];
	ld.param.u64 	%rd7, [_Z17cubicWarp2DKernelPKfS0_S0_PfiiS0__param_3];
	ld.param.u32 	%r19, [_Z17cubicWarp2DKernelPKfS0_S0_PfiiS0__param_4];
	ld.param.u32 	%r21, [_Z17cubicWarp2DKernelPKfS0_S0_PfiiS0__param_5];
	mov.u32 	%r22, %ctaid.x;
	mov.u32 	%r23, %ntid.x;
	mov.u32 	%r24, %tid.x;
	mad.lo.s32 	%r1, %r22, %r23, %r24;
	mov.u32 	%r25, %ctaid.y;
	mov.u32 	%r26, %ntid.y;
	mov.u32 	%r27, %tid.y;
	mad.lo.s32 	%r28, %r25, %r26, %r27;
	setp.ge.s32 	%p2, %r1, %r19;
	setp.ge.s32 	%p3, %r28, %r21;
	or.pred  	%p4, %p2, %p3;
	@%p4 bra 	$L__BB6_7;
	ld.param.u64 	%rd20, [_Z17cubicWarp2DKernelPKfS0_S0_PfiiS0__param_6];
	ld.param.u64 	%rd19, [_Z17cubicWarp2DKernelPKfS0_S0_PfiiS0__param_2];
	cvta.to.global.u64 	%rd9, %rd7;
	cvta.to.global.u64 	%rd10, %rd5;
	cvta.to.global.u64 	%rd11, %rd19;
	cvt.rn.f32.s32 	%f7, %r1;
	mad.lo.s32 	%r30, %r21, %r1, %r28;
	mul.wide.s32 	%rd12, %r30, 4;
	add.s64 	%rd13, %rd10, %rd12;
	ld.global.f32 	%f8, [%rd13];
	add.f32 	%f9, %f8, %f7;
	cvt.rn.f32.u32 	%f10, %r28;
	add.s64 	%rd14, %rd11, %rd12;
	ld.global.f32 	%f11, [%rd14];
	add.f32 	%f12, %f11, %f10;
	cvt.rmi.f32.f32 	%f13, %f9;
	cvt.rzi.s32.f32 	%r3, %f13;
	cvt.rmi.f32.f32 	%f14, %f12;
	cvt.rzi.s32.f32 	%r4, %f14;
	cvt.rn.f32.s32 	%f15, %r3;
	sub.f32 	%f1, %f9, %f15;
	cvt.rn.f32.s32 	%f16, %r4;
	sub.f32 	%f2, %f12, %f16;
	mul.f32 	%f3, %f1, %f1;
	mul.f32 	%f4, %f1, %f3;
	mul.f32 	%f5, %f2, %f2;
	mul.f32 	%f6, %f2, %f5;
	add.s64 	%rd1, %rd9, %rd12;
	cvta.to.global.u64 	%rd2, %rd4;
	cvta.to.global.u64 	%rd3, %rd20;
	mov.b32 	%r35, 0;
	mov.u32 	%r36, %r35;
$L__BB6_2:
	add.s32 	%r32, %r35, %r3;
	add.s32 	%r33, %r32, -1;
	setp.gt.s32 	%p5, %r32, 0;
	setp.le.s32 	%p6, %r32, %r19;
	and.pred  	%p1, %p5, %p6;
	mad.lo.s32 	%r34, %r33, %r21, %r4;
	add.s32 	%r39, %r34, -1;
	shl.b32 	%r37, %r36, 4;
	mov.b32 	%r40, 0;
	mov.u32 	%r38, %r4;
$L__BB6_3:
	setp.gt.s32 	%p7, %r38, 0;
	setp.le.s32 	%p8, %r38, %r21;
	and.pred  	%p9, %p7, %p8;
	and.pred  	%p10, %p1, %p9;
	not.pred 	%p11, %p10;
	@%p11 bra 	$L__BB6_5;
	mul.wide.s32 	%rd15, %r37, 4;
	add.s64 	%rd16, %rd3, %rd15;
	ld.global.f32 	%f17, [%rd16];
	add.f32 	%f18, %f17, 0f00000000;
	ld.global.f32 	%f19, [%rd16+4];
	fma.rn.f32 	%f20, %f19, %f1, %f18;
	ld.global.f32 	%f21, [%rd16+8];
	fma.rn.f32 	%f22, %f21, %f3, %f20;
	ld.global.f32 	%f23, [%rd16+12];
	fma.rn.f32 	%f24, %f23, %f4, %f22;
	ld.global.f32 	%f25, [%rd16+16];
	fma.rn.f32 	%f26, %f25, %f2, %f24;
	ld.global.f32 	%f27, [%rd16+20];
	mul.f32 	%f28, %f1, %f2;
	fma.rn.f32 	%f29, %f27, %f28, %f26;
	ld.global.f32 	%f30, [%rd16+24];
	mul.f32 	%f31, %f3, %f2;
	fma.rn.f32 	%f32, %f30, %f31, %f29;
	ld.global.f32 	%f33, [%rd16+28];
	mul.f32 	%f34, %f2, %f4;
	fma.rn.f32 	%f35, %f33, %f34, %f32;
	ld.global.f32 	%f36, [%rd16+32];
	fma.rn.f32 	%f37, %f36, %f5, %f35;
	ld.global.f32 	%f38, [%rd16+36];
	mul.f32 	%f39, %f1, %f5;
	fma.rn.f32 	%f40, %f38, %f39, %f37;
	ld.global.f32 	%f41, [%rd16+40];
	mul.f32 	%f42, %f3, %f5;
	fma.rn.f32 	%f43, %f41, %f42, %f40;
	ld.global.f32 	%f44, [%rd16+44];
	mul.f32 	%f45, %f4, %f5;
	fma.rn.f32 	%f46, %f44, %f45, %f43;
	ld.global.f32 	%f47, [%rd16+48];
	fma.rn.f32 	%f48, %f47, %f6, %f46;
	ld.global.f32 	%f49, [%rd16+52];
	mul.f32 	%f50, %f1, %f6;
	fma.rn.f32 	%f51, %f49, %f50, %f48;
	ld.global.f32 	%f52, [%rd16+56];
	mul.f32 	%f53, %f3, %f6;
	fma.rn.f32 	%f54, %f52, %f53, %f51;
	ld.global.f32 	%f55, [%rd16+60];
	mul.f32 	%f56, %f4, %f6;
	fma.rn.f32 	%f57, %f55, %f56, %f54;
	mul.wide.s32 	%rd17, %r39, 4;
	add.s64 	%rd18, %rd2, %rd17;
	ld.global.f32 	%f58, [%rd18];
	ld.global.f32 	%f59, [%rd1];
	fma.rn.f32 	%f60, %f57, %f58, %f59;
	st.global.f32 	[%rd1], %f60;
$L__BB6_5:
	add.s32 	%r40, %r40, 1;
	add.s32 	%r39, %r39, 1;
	add.s32 	%r38, %r38, 1;
	add.s32 	%r37, %r37, 16;
	setp.ne.s32 	%p12, %r40, 4;
	@%p12 bra 	$L__BB6_3;
	add.s32 	%r35, %r35, 1;
	setp.ne.s32 	%p13, %r35, 4;
	add.s32 	%r36, %r36, 4;
	@%p13 bra 	$L__BB6_2;
$L__BB6_7:
	ret;

}
	// .globl	_Z24adjointCubicWarp2DKernelPKfS0_S0_PfiiS0_
.visible .entry _Z24adjointCubicWarp2DKernelPKfS0_S0_PfiiS0_(
	.param .u64 .ptr .align 1 _Z24adjointCubicWarp2DKernelPKfS0_S0_PfiiS0__param_0,
	.param .u64 .ptr .align 1 _Z24adjointCubicWarp2DKernelPKfS0_S0_PfiiS0__param_1,
	.param .u64 .ptr .align 1 _Z24adjointCubicWarp2DKernelPKfS0_S0_PfiiS0__param_2,
	.param .u64 .ptr .align 1 _Z24adjointCubicWarp2DKernelPKfS0_S0_PfiiS0__param_3,
	.param .u32 _Z24adjointCubicWarp2DKernelPKfS0_S0_PfiiS0__param_4,
	.param .u32 _Z24adjointCubicWarp2DKernelPKfS0_S0_PfiiS0__param_5,
	.param .u64 .ptr .align 1 _Z24adjointCubicWarp2DKernelPKfS0_S0_PfiiS0__param_6
)
{
	.reg .pred 	%p<14>;
	.reg .b32 	%r<41>;
	.reg .b32 	%f<61>;
	.reg .b64 	%rd<21>;

	ld.param.u64 	%rd4, [_Z24adjointCubicWarp2DKernelPKfS0_S0_PfiiS0__param_0];
	ld.param.u64 	%rd5, [_Z24adjointCubicWarp2DKernelPKfS0_S0_PfiiS0__param_1];
	ld.param.u64 	%rd7, [_Z24adjointCubicWarp2DKernelPKfS0_S0_PfiiS0__param_3];
	ld.param.u32 	%r19, [_Z24adjointCubicWarp2DKernelPKfS0_S0_PfiiS0__param_4];
	ld.param.u32 	%r21, [_Z24adjointCubicWarp2DKernelPKfS0_S0_PfiiS0__param_5];
	mov.u32 	%r22, %ctaid.x;
	mov.u32 	%r23, %ntid.x;
	mov.u32 	%r24, %tid.x;
	mad.lo.s32 	%r1, %r22, %r23, %r24;
	mov.u32 	%r25, %ctaid.y;
	mov.u32 	%r26, %ntid.y;
	mov.u32 	%r27, %tid.y;
	mad.lo.s32 	%r28, %r25, %r26, %r27;
	setp.ge.s32 	%p2, %r1, %r19;
	setp.ge.s32 	%p3, %r28, %r21;
	or.pred  	%p4, %p2, %p3;
	@%p4 bra 	$L__BB7_7;
	ld.param.u64 	%rd20, [_Z24adjointCubicWarp2DKernelPKfS0_S0_PfiiS0__param_6];
	ld.param.u64 	%rd19, [_Z24adjointCubicWarp2DKernelPKfS0_S0_PfiiS0__param_2];
	cvta.to.global.u64 	%rd9, %rd4;
	cvta.to.global.u64 	%rd10, %rd5;
	cvta.to.global.u64 	%rd11, %rd19;
	cvt.rn.f32.s32 	%f7, %r1;
	mad.lo.s32 	%r30, %r21, %r1, %r28;
	mul.wide.s32 	%rd12, %r30, 4;
	add.s64 	%rd13, %rd10, %rd12;
	ld.global.f32 	%f8, [%rd13];
	add.f32 	%f9, %f8, %f7;
	cvt.rn.f32.u32 	%f10, %r28;
	add.s64 	%rd14, %rd11, %rd12;
	ld.global.f32 	%f11, [%rd14];
	add.f32 	%f12, %f11, %f10;
	cvt.rmi.f32.f32 	%f13, %f9;
	cvt.rzi.s32.f32 	%r3, %f13;
	cvt.rmi.f32.f32 	%f14, %f12;
	cvt.rzi.s32.f32 	%r4, %f14;
	cvt.rn.f32.s32 	%f15, %r3;
	sub.f32 	%f1, %f9, %f15;
	cvt.rn.f32.s32 	%f16, %r4;
	sub.f32 	%f2, %f12, %f16;
	mul.f32 	%f3, %f1, %f1;
	mul.f32 	%f4, %f1, %f3;
	mul.f32 	%f5, %f2, %f2;
	mul.f32 	%f6, %f2, %f5;
	add.s64 	%rd1, %rd9, %rd12;
	cvta.to.global.u64 	%rd2, %rd7;
	cvta.to.global.u64 	%rd3, %rd20;
	mov.b32 	%r35, 0;
	mov.u32 	%r36, %r35;
$L__BB7_2:
	add.s32 	%r32, %r35, %r3;
	add.s32 	%r33, %r32, -1;
	setp.gt.s32 	%p5, %r32, 0;
	setp.le.s32 	%p6, %r32, %r19;
	and.pred  	%p1, %p5, %p6;
	mad.lo.s32 	%r34, %r33, %r21, %r4;
	add.s32 	%r39, %r34, -1;
	shl.b32 	%r37, %r36, 4;
	mov.b32 	%r40, 0;
	mov.u32 	%r38, %r4;
$L__BB7_3:
	setp.gt.s32 	%p7, %r38, 0;
	setp.le.s32 	%p8, %r38, %r21;
	and.pred  	%p9, %p7, %p8;
	and.pred  	%p10, %p1, %p9;
	not.pred 	%p11, %p10;
	@%p11 bra 	$L__BB7_5;
	mul.wide.s32 	%rd15, %r37, 4;
	add.s64 	%rd16, %rd3, %rd15;
	ld.global.f32 	%f17, [%rd16];
	add.f32 	%f18, %f17, 0f00000000;
	ld.global.f32 	%f19, [%rd16+4];
	fma.rn.f32 	%f20, %f19, %f1, %f18;
	ld.global.f32 	%f21, [%rd16+8];
	fma.rn.f32 	%f22, %f21, %f3, %f20;
	ld.global.f32 	%f23, [%rd16+12];
	fma.rn.f32 	%f24, %f23, %f4, %f22;
	ld.global.f32 	%f25, [%rd16+16];
	fma.rn.f32 	%f26, %f25, %f2, %f24;
	ld.global.f32 	%f27, [%rd16+20];
	mul.f32 	%f28, %f1, %f2;
	fma.rn.f32 	%f29, %f27, %f28, %f26;
	ld.global.f32 	%f30, [%rd16+24];
	mul.f32 	%f31, %f3, %f2;
	fma.rn.f32 	%f32, %f30, %f31, %f29;
	ld.global.f32 	%f33, [%rd16+28];
	mul.f32 	%f34, %f2, %f4;
	fma.rn.f32 	%f35, %f33, %f34, %f32;
	ld.global.f32 	%f36, [%rd16+32];
	fma.rn.f32 	%f37, %f36, %f5, %f35;
	ld.global.f32 	%f38, [%rd16+36];
	mul.f32 	%f39, %f1, %f5;
	fma.rn.f32 	%f40, %f38, %f39, %f37;
	ld.global.f32 	%f41, [%rd16+40];
	mul.f32 	%f42, %f3, %f5;
	fma.rn.f32 	%f43, %f41, %f42, %f40;
	ld.global.f32 	%f44, [%rd16+44];
	mul.f32 	%f45, %f4, %f5;
	fma.rn.f32 	%f46, %f44, %f45, %f43;
	ld.global.f32 	%f47, [%rd16+48];
	fma.rn.f32 	%f48, %f47, %f6, %f46;
	ld.global.f32 	%f49, [%rd16+52];
	mul.f32 	%f50, %f1, %f6;
	fma.rn.f32 	%f51, %f49, %f50, %f48;
	ld.global.f32 	%f52, [%rd16+56];
	mul.f32 	%f53, %f3, %f6;
	fma.rn.f32 	%f54, %f52, %f53, %f51;
	ld.global.f32 	%f55, [%rd16+60];
	mul.f32 	%f56, %f4, %f6;
	fma.rn.f32 	%f57, %f55, %f56, %f54;
	ld.global.f32 	%f58, [%rd1];
	mul.f32 	%f59, %f57, %f58;
	mul.wide.s32 	%rd17, %r39, 4;
	add.s64 	%rd18, %rd2, %rd17;
	atom.global.add.f32 	%f60, [%rd18], %f59;
$L__BB7_5:
	add.s32 	%r40, %r40, 1;
	add.s32 	%r39, %r39, 1;
	add.s32 	%r38, %r38, 1;
	add.s32 	%r37, %r37, 16;
	setp.ne.s32 	%p12, %r40, 4;
	@%p12 bra 	$L__BB7_3;
	add.s32 	%r35, %r35, 1;
	setp.ne.s32 	%p13, %r35, 4;
	add.s32 	%r36, %r36, 4;
	@%p13 bra 	$L__BB7_2;
$L__BB7_7:
	ret;

}
	// .globl	_Z20jvpCubicWarp2DKernelPKfS0_S0_S0_PfiiS0_
.visible .entry _Z20jvpCubicWarp2DKernelPKfS0_S0_S0_PfiiS0_(
	.param .u64 .ptr .align 1 _Z20jvpCubicWarp2DKernelPKfS0_S0_S0_PfiiS0__param_0,
	.param .u64 .ptr .align 1 _Z20jvpCubicWarp2DKernelPKfS0_S0_S0_PfiiS0__param_1,
	.param .u64 .ptr .align 1 _Z20jvpCubicWarp2DKernelPKfS0_S0_S0_PfiiS0__param_2,
	.param .u64 .ptr .align 1 _Z20jvpCubicWarp2DKernelPKfS0_S0_S0_PfiiS0__param_3,
	.param .u64 .ptr .align 1 _Z20jvpCubicWarp2DKernelPKfS0_S0_S0_PfiiS0__param_4,
	.param .u32 _Z20jvpCubicWarp2DKernelPKfS0_S0_S0_PfiiS0__param_5,
	.param .u32 _Z20jvpCubicWarp2DKernelPKfS0_S0_S0_PfiiS0__param_6,
	.param .u64 .ptr .align 1 _Z20jvpCubicWarp2DKernelPKfS0_S0_S0_PfiiS0__param_7
)
{
	.reg .pred 	%p<14>;
	.reg .b32 	%r<41>;
	.reg .b32 	%f<63>;
	.reg .b64 	%rd<26>;

	ld.param.u64 	%rd8, [_Z20jvpCubicWarp2DKernelPKfS0_S0_S0_PfiiS0__param_3];
	ld.param.u32 	%r19, [_Z20jvpCubicWarp2DKernelPKfS0_S0_S0_PfiiS0__param_5];
	ld.param.u32 	%r21, [_Z20jvpCubicWarp2DKernelPKfS0_S0_S0_PfiiS0__param_6];
	ld.param.u64 	%rd10, [_Z20jvpCubicWarp2DKernelPKfS0_S0_S0_PfiiS0__param_7];
	mov.u32 	%r22, %ctaid.x;
	mov.u32 	%r23, %ntid.x;
	mov.u32 	%r24, %tid.x;
	mad.lo.s32 	%r1, %r22, %r23, %r24;
	mov.u32 	%r25, %ctaid.y;
	mov.u32 	%r26, %ntid.y;
	mov.u32 	%r27, %tid.y;
	mad.lo.s32 	%r28, %r25, %r26, %r27;
	setp.ge.s32 	%p2, %r1, %r19;
	setp.ge.s32 	%p3, %r28, %r21;
	or.pred  	%p4, %p2, %p3;
	@%p4 bra 	$L__BB8_7;
	ld.param.u64 	%rd25, [_Z20jvpCubicWarp2DKernelPKfS0_S0_S0_PfiiS0__param_4];
	ld.param.u64 	%rd24, [_Z20jvpCubicWarp2DKernelPKfS0_S0_S0_PfiiS0__param_2];
	ld.param.u64 	%rd23, [_Z20jvpCubicWarp2DKernelPKfS0_S0_S0_PfiiS0__param_1];
	ld.param.u64 	%rd22, [_Z20jvpCubicWarp2DKernelPKfS0_S0_S0_PfiiS0__param_0];
	cvta.to.global.u64 	%rd11, %rd8;
	cvta.to.global.u64 	%rd12, %rd25;
	cvta.to.global.u64 	%rd13, %rd23;
	cvta.to.global.u64 	%rd14, %rd24;
	cvt.rn.f32.s32 	%f7, %r1;
	mad.lo.s32 	%r30, %r21, %r1, %r28;
	mul.wide.s32 	%rd15, %r30, 4;
	add.s64 	%rd16, %rd13, %rd15;
	ld.global.f32 	%f8, [%rd16];
	add.f32 	%f9, %f8, %f7;
	cvt.rn.f32.u32 	%f10, %r28;
	add.s64 	%rd17, %rd14, %rd15;
	ld.global.f32 	%f11, [%rd17];
	add.f32 	%f12, %f11, %f10;
	cvt.rmi.f32.f32 	%f13, %f9;
	cvt.rzi.s32.f32 	%r3, %f13;
	cvt.rmi.f32.f32 	%f14, %f12;
	cvt.rzi.s32.f32 	%r4, %f14;
	cvt.rn.f32.s32 	%f15, %r3;
	sub.f32 	%f1, %f9, %f15;
	cvt.rn.f32.s32 	%f16, %r4;
	sub.f32 	%f2, %f12, %f16;
	mul.f32 	%f3, %f1, %f1;
	mul.f32 	%f4, %f1, %f3;
	mul.f32 	%f5, %f2, %f2;
	mul.f32 	%f6, %f2, %f5;
	add.s64 	%rd1, %rd11, %rd15;
	add.s64 	%rd2, %rd12, %rd15;
	cvta.to.global.u64 	%rd3, %rd22;
	cvta.to.global.u64 	%rd4, %rd10;
	mov.b32 	%r35, 0;
	mov.u32 	%r36, %r35;
$L__BB8_2:
	add.s32 	%r32, %r35, %r3;
	add.s32 	%r33, %r32, -1;
	setp.gt.s32 	%p5, %r32, 0;
	setp.le.s32 	%p6, %r32, %r19;
	and.pred  	%p1, %p5, %p6;
	mad.lo.s32 	%r34, %r33, %r21, %r4;
	add.s32 	%r39, %r34, -1;
	shl.b32 	%r37, %r36, 4;
	mov.b32 	%r40, 0;
	mov.u32 	%r38, %r4;
$L__BB8_3:
	setp.gt.s32 	%p7, %r38, 0;
	setp.le.s32 	%p8, %r38, %r21;
	and.pred  	%p9, %p7, %p8;
	and.pred  	%p10, %p1, %p9;
	not.pred 	%p11, %p10;
	@%p11 bra 	$L__BB8_5;
	mul.wide.s32 	%rd18, %r37, 4;
	add.s64 	%rd19, %rd4, %rd18;
	ld.global.f32 	%f17, [%rd19];
	add.f32 	%f18, %f17, 0f00000000;
	ld.global.f32 	%f19, [%rd19+4];
	fma.rn.f32 	%f20, %f19, %f1, %f18;
	ld.global.f32 	%f21, [%rd19+8];
	fma.rn.f32 	%f22, %f21, %f3, %f20;
	ld.global.f32 	%f23, [%rd19+12];
	fma.rn.f32 	%f24, %f23, %f4, %f22;
	ld.global.f32 	%f25, [%rd19+16];
	fma.rn.f32 	%f26, %f25, %f2, %f24;
	ld.global.f32 	%f27, [%rd19+20];
	mul.f32 	%f28, %f1, %f2;
	fma.rn.f32 	%f29, %f27, %f28, %f26;
	ld.global.f32 	%f30, [%rd19+24];
	mul.f32 	%f31, %f3, %f2;
	fma.rn.f32 	%f32, %f30, %f31, %f29;
	ld.global.f32 	%f33, [%rd19+28];
	mul.f32 	%f34, %f2, %f4;
	fma.rn.f32 	%f35, %f33, %f34, %f32;
	ld.global.f32 	%f36, [%rd19+32];
	fma.rn.f32 	%f37, %f36, %f5, %f35;
	ld.global.f32 	%f38, [%rd19+36];
	mul.f32 	%f39, %f1, %f5;
	fma.rn.f32 	%f40, %f38, %f39, %f37;
	ld.global.f32 	%f41, [%rd19+40];
	mul.f32 	%f42, %f3, %f5;
	fma.rn.f32 	%f43, %f41, %f42, %f40;
	ld.global.f32 	%f44, [%rd19+44];
	mul.f32 	%f45, %f4, %f5;
	fma.rn.f32 	%f46, %f44, %f45, %f43;
	ld.global.f32 	%f47, [%rd19+48];
	fma.rn.f32 	%f48, %f47, %f6, %f46;
	ld.global.f32 	%f49, [%rd19+52];
	mul.f32 	%f50, %f1, %f6;
	fma.rn.f32 	%f51, %f49, %f50, %f48;
	ld.global.f32 	%f52, [%rd19+56];
	mul.f32 	%f53, %f3, %f6;
	fma.rn.f32 	%f54, %f52, %f53, %f51;
	ld.global.f32 	%f55, [%rd19+60];
	mul.f32 	%f56, %f4, %f6;
	fma.rn.f32 	%f57, %f55, %f56, %f54;
	mul.wide.s32 	%rd20, %r39, 4;
	add.s64 	%rd21, %rd3, %rd20;
	ld.global.f32 	%f58, [%rd21];
	mul.f32 	%f59, %f57, %f58;
	ld.global.f32 	%f60, [%rd1];
	ld.global.f32 	%f61, [%rd2];
	fma.rn.f32 	%f62, %f59, %f60, %f61;
	st.global.f32 	[%rd2], %f62;
$L__BB8_5:
	add.s32 	%r40, %r40, 1;
	add.s32 	%r39, %r39, 1;
	add.s32 	%r38, %r38, 1;
	add.s32 	%r37, %r37, 16;
	setp.ne.s32 	%p12, %r40, 4;
	@%p12 bra 	$L__BB8_3;
	add.s32 	%r35, %r35, 1;
	setp.ne.s32 	%p13, %r35, 4;
	add.s32 	%r36, %r36, 4;
	@%p13 bra 	$L__BB8_2;
$L__BB8_7:
	ret;

}
	// .globl	_Z17cubicWarp3DKernelPKfS0_S0_S0_PfiiiS0_
.visible .entry _Z17cubicWarp3DKernelPKfS0_S0_S0_PfiiiS0_(
	.param .u64 .ptr .align 1 _Z17cubicWarp3DKernelPKfS0_S0_S0_PfiiiS0__param_0,
	.param .u64 .ptr .align 1 _Z17cubicWarp3DKernelPKfS0_S0_S0_PfiiiS0__param_1,
	.param .u64 .ptr .align 1 _Z17cubicWarp3DKernelPKfS0_S0_S0_PfiiiS0__param_2,
	.param .u64 .ptr .align 1 _Z17cubicWarp3DKernelPKfS0_S0_S0_PfiiiS0__param_3,
	.param .u64 .ptr .align 1 _Z17cubicWarp3DKernelPKfS0_S0_S0_PfiiiS0__param_4,
	.param .u32 _Z17cubicWarp3DKernelPKfS0_S0_S0_PfiiiS0__param_5,
	.param .u32 _Z17cubicWarp3DKernelPKfS0_S0_S0_PfiiiS0__param_6,
	.param .u32 _Z17cubicWarp3DKernelPKfS0_S0_S0_PfiiiS0__param_7,
	.param .u64 .ptr .align 1 _Z17cubicWarp3DKernelPKfS0_S0_S0_PfiiiS0__param_8
)
{
	.reg .pred 	%p<21>;
	.reg .b32 	%r<59>;
	.reg .b32 	%f<210>;
	.reg .b64 	%rd<28>;

	ld.param.u32 	%r24, [_Z17cubicWarp3DKernelPKfS0_S0_S0_PfiiiS0__param_5];
	ld.param.u32 	%r27, [_Z17cubicWarp3DKernelPKfS0_S0_S0_PfiiiS0__param_6];
	ld.param.u32 	%r26, [_Z17cubicWarp3DKernelPKfS0_S0_S0_PfiiiS0__param_7];
	mov.u32 	%r28, %ctaid.x;
	mov.u32 	%r29, %ntid.x;
	mov.u32 	%r30, %tid.x;
	mad.lo.s32 	%r1, %r28, %r29, %r30;
	mov.u32 	%r31, %ctaid.y;
	mov.u32 	%r32, %ntid.y;
	mov.u32 	%r33, %tid.y;
	mad.lo.s32 	%r34, %r31, %r32, %r33;
	mov.u32 	%r35, %ctaid.z;
	mov.u32 	%r36, %ntid.z;
	mov.u32 	%r37, %tid.z;
	mad.lo.s32 	%r3, %r35, %r36, %r37;
	setp.ge.s32 	%p3, %r1, %r24;
	setp.ge.s32 	%p4, %r34, %r27;
	or.pred  	%p5, %p3, %p4;
	setp.ge.s32 	%p6, %r3, %r26;
	or.pred  	%p7, %p5, %p6;
	@%p7 bra 	$L__BB9_9;
	ld.param.u64 	%rd27, [_Z17cubicWarp3DKernelPKfS0_S0_S0_PfiiiS0__param_8];
	ld.param.u64 	%rd26, [_Z17cubicWarp3DKernelPKfS0_S0_S0_PfiiiS0__param_4];
	ld.param.u64 	%rd25, [_Z17cubicWarp3DKernelPKfS0_S0_S0_PfiiiS0__param_3];
	ld.param.u64 	%rd24, [_Z17cubicWarp3DKernelPKfS0_S0_S0_PfiiiS0__param_2];
	ld.param.u64 	%rd23, [_Z17cubicWarp3DKernelPKfS0_S0_S0_PfiiiS0__param_1];
	ld.param.u64 	%rd22, [_Z17cubicWarp3DKernelPKfS0_S0_S0_PfiiiS0__param_0];
	cvta.to.global.u64 	%rd10, %rd26;
	cvta.to.global.u64 	%rd11, %rd23;
	cvta.to.global.u64 	%rd12, %rd24;
	cvta.to.global.u64 	%rd13, %rd25;
	cvt.rn.f32.s32 	%f57, %r1;
	mad.lo.s32 	%r39, %r27, %r1, %r34;
	mad.lo.s32 	%r40, %r39, %r26, %r3;
	mul.wide.s32 	%rd14, %r40, 4;
	add.s64 	%rd15, %rd11, %rd14;
	ld.global.f32 	%f58, [%rd15];
	add.f32 	%f59, %f58, %f57;
	cvt.rn.f32.u32 	%f60, %r34;
	add.s64 	%rd16, %rd12, %rd14;
	ld.global.f32 	%f61, [%rd16];
	add.f32 	%f62, %f61, %f60;
	cvt.rn.f32.u32 	%f63, %r3;
	add.s64 	%rd17, %rd13, %rd14;
	ld.global.f32 	%f64, [%rd17];
	add.f32 	%f65, %f64, %f63;
	cvt.rmi.f32.f32 	%f66, %f59;
	cvt.rzi.s32.f32 	%r4, %f66;
	cvt.rmi.f32.f32 	%f67, %f62;
	cvt.rzi.s32.f32 	%r5, %f67;
	cvt.rmi.f32.f32 	%f68, %f65;
	cvt.rzi.s32.f32 	%r6, %f68;
	cvt.rn.f32.s32 	%f69, %r4;
	sub.f32 	%f1, %f59, %f69;
	cvt.rn.f32.s32 	%f70, %r5;
	sub.f32 	%f2, %f62, %f70;
	cvt.rn.f32.s32 	%f71, %r6;
	sub.f32 	%f3, %f65, %f71;
	mul.f32 	%f4, %f1, %f1;
	mul.f32 	%f5, %f1, %f4;
	mul.f32 	%f6, %f2, %f2;
	mul.f32 	%f7, %f2, %f6;
	mul.f32 	%f8, %f3, %f3;
	mul.f32 	%f9, %f3, %f8;
	mul.f32 	%f10, %f1, %f2;
	mul.f32 	%f11, %f4, %f2;
	mul.f32 	%f12, %f2, %f5;
	mul.f32 	%f13, %f1, %f6;
	mul.f32 	%f14, %f4, %f6;
	mul.f32 	%f15, %f5, %f6;
	mul.f32 	%f16, %f1, %f7;
	mul.f32 	%f17, %f4, %f7;
	mul.f32 	%f18, %f5, %f7;
	mul.f32 	%f19, %f1, %f3;
	mul.f32 	%f20, %f4, %f3;
	mul.f32 	%f21, %f5, %f3;
	mul.f32 	%f22, %f2, %f3;
	mul.f32 	%f23, %f10, %f3;
	mul.f32 	%f24, %f11, %f3;
	mul.f32 	%f25, %f3, %f12;
	mul.f32 	%f26, %f6, %f3;
	mul.f32 	%f27, %f3, %f13;
	mul.f32 	%f28, %f3, %f14;
	mul.f32 	%f29, %f3, %f15;
	mul.f32 	%f30, %f3, %f7;
	mul.f32 	%f31, %f3, %f16;
	mul.f32 	%f32, %f3, %f17;
	mul.f32 	%f33, %f3, %f18;
	mul.f32 	%f34, %f1, %f8;
	mul.f32 	%f35, %f4, %f8;
	mul.f32 	%f36, %f5, %f8;
	mul.f32 	%f37, %f2, %f8;
	mul.f32 	%f38, %f10, %f8;
	mul.f32 	%f39, %f11, %f8;
	mul.f32 	%f40, %f12, %f8;
	mul.f32 	%f41, %f6, %f8;
	mul.f32 	%f42, %f13, %f8;
	mul.f32 	%f43, %f14, %f8;
	mul.f32 	%f44, %f15, %f8;
	mul.f32 	%f45, %f7, %f8;
	mul.f32 	%f46, %f1, %f9;
	mul.f32 	%f47, %f4, %f9;
	mul.f32 	%f48, %f5, %f9;
	mul.f32 	%f49, %f2, %f9;
	mul.f32 	%f50, %f10, %f9;
	mul.f32 	%f51, %f13, %f9;
	mul.f32 	%f52, %f15, %f9;
	mul.f32 	%f53, %f7, %f9;
	mul.f32 	%f54, %f16, %f9;
	mul.f32 	%f55, %f17, %f9;
	mul.f32 	%f56, %f18, %f9;
	add.s64 	%rd1, %rd10, %rd14;
	cvta.to.global.u64 	%rd2, %rd22;
	cvta.to.global.u64 	%rd3, %rd27;
	mov.b32 	%r51, 0;
	mov.u32 	%r54, %r51;
$L__BB9_2:
	ld.param.u32 	%r50, [_Z17cubicWarp3DKernelPKfS0_S0_S0_PfiiiS0__param_5];
	add.s32 	%r42, %r51, %r4;
	setp.gt.s32 	%p8, %r42, 0;
	setp.le.s32 	%p9, %r42, %r50;
	and.pred  	%p1, %p8, %p9;
	mov.b32 	%r53, 0;
$L__BB9_3:
	add.s32 	%r44, %r53, %r5;
	setp.gt.s32 	%p10, %r44, 0;
	setp.le.s32 	%p11, %r44, %r27;
	and.pred  	%p12, %p10, %p11;
	and.pred  	%p2, %p1, %p12;
	add.s32 	%r45, %r51, %r4;
	add.s32 	%r46, %r45, -1;
	mad.lo.s32 	%r47, %r46, %r27, %r44;
	add.s32 	%r48, %r47, -1;
	mad.lo.s32 	%r49, %r48, %r26, %r6;
	add.s32 	%r57, %r49, -1;
	shl.b32 	%r55, %r54, 6;
	add.s32 	%r54, %r54, 4;
	mov.b32 	%r58, 0;
	mov.u32 	%r56, %r6;
$L__BB9_4:
	setp.gt.s32 	%p13, %r56, 0;
	setp.le.s32 	%p14, %r56, %r26;
	and.pred  	%p15, %p13, %p14;
	and.pred  	%p16, %p2, %p15;
	not.pred 	%p17, %p16;
	@%p17 bra 	$L__BB9_6;
	mul.wide.s32 	%rd18, %r55, 4;
	add.s64 	%rd19, %rd3, %rd18;
	ld.global.f32 	%f72, [%rd19];
	add.f32 	%f73, %f72, 0f00000000;
	ld.global.f32 	%f74, [%rd19+4];
	fma.rn.f32 	%f75, %f74, %f1, %f73;
	ld.global.f32 	%f76, [%rd19+8];
	fma.rn.f32 	%f77, %f76, %f4, %f75;
	ld.global.f32 	%f78, [%rd19+12];
	fma.rn.f32 	%f79, %f78, %f5, %f77;
	ld.global.f32 	%f80, [%rd19+16];
	fma.rn.f32 	%f81, %f80, %f2, %f79;
	ld.global.f32 	%f82, [%rd19+20];
	fma.rn.f32 	%f83, %f82, %f10, %f81;
	ld.global.f32 	%f84, [%rd19+24];
	fma.rn.f32 	%f85, %f84, %f11, %f83;
	ld.global.f32 	%f86, [%rd19+28];
	fma.rn.f32 	%f87, %f86, %f12, %f85;
	ld.global.f32 	%f88, [%rd19+32];
	fma.rn.f32 	%f89, %f88, %f6, %f87;
	ld.global.f32 	%f90, [%rd19+36];
	fma.rn.f32 	%f91, %f90, %f13, %f89;
	ld.global.f32 	%f92, [%rd19+40];
	fma.rn.f32 	%f93, %f92, %f14, %f91;
	ld.global.f32 	%f94, [%rd19+44];
	fma.rn.f32 	%f95, %f94, %f15, %f93;
	ld.global.f32 	%f96, [%rd19+48];
	fma.rn.f32 	%f97, %f96, %f7, %f95;
	ld.global.f32 	%f98, [%rd19+52];
	fma.rn.f32 	%f99, %f98, %f16, %f97;
	ld.global.f32 	%f100, [%rd19+56];
	fma.rn.f32 	%f101, %f100, %f17, %f99;
	ld.global.f32 	%f102, [%rd19+60];
	fma.rn.f32 	%f103, %f102, %f18, %f101;
	ld.global.f32 	%f104, [%rd19+64];
	fma.rn.f32 	%f105, %f104, %f3, %f103;
	ld.global.f32 	%f106, [%rd19+68];
	fma.rn.f32 	%f107, %f106, %f19, %f105;
	ld.global.f32 	%f108, [%rd19+72];
	fma.rn.f32 	%f109, %f108, %f20, %f107;
	ld.global.f32 	%f110, [%rd19+76];
	fma.rn.f32 	%f111, %f110, %f21, %f109;
	ld.global.f32 	%f112, [%rd19+80];
	fma.rn.f32 	%f113, %f112, %f22, %f111;
	ld.global.f32 	%f114, [%rd19+84];
	fma.rn.f32 	%f115, %f114, %f23, %f113;
	ld.global.f32 	%f116, [%rd19+88];
	fma.rn.f32 	%f117, %f116, %f24, %f115;
	ld.global.f32 	%f118, [%rd19+92];
	fma.rn.f32 	%f119, %f118, %f25, %f117;
	ld.global.f32 	%f120, [%rd19+96];
	fma.rn.f32 	%f121, %f120, %f26, %f119;
	ld.global.f32 	%f122, [%rd19+100];
	fma.rn.f32 	%f123, %f122, %f27, %f121;
	ld.global.f32 	%f124, [%rd19+104];
	fma.rn.f32 	%f125, %f124, %f28, %f123;
	ld.global.f32 	%f126, [%rd19+108];
	fma.rn.f32 	%f127, %f126, %f29, %f125;
	ld.global.f32 	%f128, [%rd19+112];
	fma.rn.f32 	%f129, %f128, %f30, %f127;
	ld.global.f32 	%f130, [%rd19+116];
	fma.rn.f32 	%f131, %f130, %f31, %f129;
	ld.global.f32 	%f132, [%rd19+120];
	fma.rn.f32 	%f133, %f132, %f32, %f131;
	ld.global.f32 	%f134, [%rd19+124];
	fma.rn.f32 	%f135, %f134, %f33, %f133;
	ld.global.f32 	%f136, [%rd19+128];
	fma.rn.f32 	%f137, %f136, %f8, %f135;
	ld.global.f32 	%f138, [%rd19+132];
	fma.rn.f32 	%f139, %f138, %f34, %f137;
	ld.global.f32 	%f140, [%rd19+136];
	fma.rn.f32 	%f141, %f140, %f35, %f139;
	ld.global.f32 	%f142, [%rd19+140];
	fma.rn.f32 	%f143, %f142, %f36, %f141;
	ld.global.f32 	%f144, [%rd19+144];
	fma.rn.f32 	%f145, %f144, %f37, %f143;
	ld.global.f32 	%f146, [%rd19+148];
	fma.rn.f32 	%f147, %f146, %f38, %f145;
	ld.global.f32 	%f148, [%rd19+152];
	fma.rn.f32 	%f149, %f148, %f39, %f147;
	ld.global.f32 	%f150, [%rd19+156];
	fma.rn.f32 	%f151, %f150, %f40, %f149;
	ld.global.f32 	%f152, [%rd19+160];
	fma.rn.f32 	%f153, %f152, %f41, %f151;
	ld.global.f32 	%f154, [%rd19+164];
	fma.rn.f32 	%f155, %f154, %f42, %f153;
	ld.global.f32 	%f156, [%rd19+168];
	fma.rn.f32 	%f157, %f156, %f43, %f155;
	ld.global.f32 	%f158, [%rd19+172];
	fma.rn.f32 	%f159, %f158, %f44, %f157;
	ld.global.f32 	%f160, [%rd19+176];
	fma.rn.f32 	%f161, %f160, %f45, %f159;
	ld.global.f32 	%f162, [%rd19+180];
	mul.f32 	%f163, %f8, %f16;
	fma.rn.f32 	%f164, %f162, %f163, %f161;
	ld.global.f32 	%f165, [%rd19+184];
	mul.f32 	%f166, %f8, %f17;
	fma.rn.f32 	%f167, %f165, %f166, %f164;
	ld.global.f32 	%f168, [%rd19+188];
	mul.f32 	%f169, %f8, %f18;
	fma.rn.f32 	%f170, %f168, %f169, %f167;
	ld.global.f32 	%f171, [%rd19+192];
	fma.rn.f32 	%f172, %f171, %f9, %f170;
	ld.global.f32 	%f173, [%rd19+196];
	fma.rn.f32 	%f174, %f173, %f46, %f172;
	ld.global.f32 	%f175, [%rd19+200];
	fma.rn.f32 	%f176, %f175, %f47, %f174;
	ld.global.f32 	%f177, [%rd19+204];
	fma.rn.f32 	%f178, %f177, %f48, %f176;
	ld.global.f32 	%f179, [%rd19+208];
	fma.rn.f32 	%f180, %f179, %f49, %f178;
	ld.global.f32 	%f181, [%rd19+212];
	fma.rn.f32 	%f182, %f181, %f50, %f180;
	ld.global.f32 	%f183, [%rd19+216];
	mul.f32 	%f184, %f11, %f9;
	fma.rn.f32 	%f185, %f183, %f184, %f182;
	ld.global.f32 	%f186, [%rd19+220];
	mul.f32 	%f187, %f12, %f9;
	fma.rn.f32 	%f188, %f186, %f187, %f185;
	ld.global.f32 	%f189, [%rd19+224];
	mul.f32 	%f190, %f6, %f9;
	fma.rn.f32 	%f191, %f189, %f190, %f188;
	ld.global.f32 	%f192, [%rd19+228];
	fma.rn.f32 	%f193, %f192, %f51, %f191;
	ld.global.f32 	%f194, [%rd19+232];
	mul.f32 	%f195, %f14, %f9;
	fma.rn.f32 	%f196, %f194, %f195, %f193;
	ld.global.f32 	%f197, [%rd19+236];
	fma.rn.f32 	%f198, %f197, %f52, %f196;
	ld.global.f32 	%f199, [%rd19+240];
	fma.rn.f32 	%f200, %f199, %f53, %f198;
	ld.global.f32 	%f201, [%rd19+244];
	fma.rn.f32 	%f202, %f201, %f54, %f200;
	ld.global.f32 	%f203, [%rd19+248];
	fma.rn.f32 	%f204, %f203, %f55, %f202;
	ld.global.f32 	%f205, [%rd19+252];
	fma.rn.f32 	%f206, %f205, %f56, %f204;
	mul.wide.s32 	%rd20, %r57, 4;
	add.s64 	%rd21, %rd2, %rd20;
	ld.global.f32 	%f207, [%rd21];
	ld.global.f32 	%f208, [%rd1];
	fma.rn.f32 	%f209, %f206, %f207, %f208;
	st.global.f32 	[%rd1], %f209;
$L__BB9_6:
	add.s32 	%r58, %r58, 1;
	add.s32 	%r57, %r57, 1;
	add.s32 	%r56, %r56, 1;
	add.s32 	%r55, %r55, 64;
	setp.ne.s32 	%p18, %r58, 4;
	@%p18 bra 	$L__BB9_4;
	add.s32 	%r53, %r53, 1;
	setp.ne.s32 	%p19, %r53, 4;
	@%p19 bra 	$L__BB9_3;
	add.s32 	%r51, %r51, 1;
	setp.ne.s32 	%p20, %r51, 4;
	@%p20 bra 	$L__BB9_2;
$L__BB9_9:
	ret;

}
	// .globl	_Z24adjointCubicWarp3DKernelPKfS0_S0_S0_PfiiiS0_
.visible .entry _Z24adjointCubicWarp3DKernelPKfS0_S0_S0_PfiiiS0_(
	.param .u64 .ptr .align 1 _Z24adjointCubicWarp3DKernelPKfS0_S0_S0_PfiiiS0__param_0,
	.param .u64 .ptr .align 1 _Z24adjointCubicWarp3DKernelPKfS0_S0_S0_PfiiiS0__param_1,
	.param .u64 .ptr .align 1 _Z24adjointCubicWarp3DKernelPKfS0_S0_S0_PfiiiS0__param_2,
	.param .u64 .ptr .align 1 _Z24adjointCubicWarp3DKernelPKfS0_S0_S0_PfiiiS0__param_3,
	.param .u64 .ptr .align 1 _Z24adjointCubicWarp3DKernelPKfS0_S0_S0_PfiiiS0__param_4,
	.param .u32 _Z24adjointCubicWarp3DKernelPKfS0_S0_S0_PfiiiS0__param_5,
	.param .u32 _Z24adjointCubicWarp3DKernelPKfS0_S0_S0_PfiiiS0__param_6,
	.param .u32 _Z24adjointCubicWarp3DKernelPKfS0_S0_S0_PfiiiS0__param_7,
	.param .u64 .ptr .align 1 _Z24adjointCubicWarp3DKernelPKfS0_S0_S0_PfiiiS0__param_8
)
{
	.reg .pred 	%p<21>;
	.reg .b32 	%r<59>;
	.reg .b32 	%f<210>;
	.reg .b64 	%rd<28>;

	ld.param.u32 	%r24, [_Z24adjointCubicWarp3DKernelPKfS0_S0_S0_PfiiiS0__param_5];
	ld.param.u32 	%r27, [_Z24adjointCubicWarp3DKernelPKfS0_S0_S0_PfiiiS0__param_6];
	ld.param.u32 	%r26, [_Z24adjointCubicWarp3DKernelPKfS0_S0_S0_PfiiiS0__param_7];
	mov.u32 	%r28, %ctaid.x;
	mov.u32 	%r29, %ntid.x;
	mov.u32 	%r30, %tid.x;
	mad.lo.s32 	%r1, %r28, %r29, %r30;
	mov.u32 	%r31, %ctaid.y;
	mov.u32 	%r32, %ntid.y;
	mov.u32 	%r33, %tid.y;
	mad.lo.s32 	%r34, %r31, %r32, %r33;
	mov.u32 	%r35, %ctaid.z;
	mov.u32 	%r36, %ntid.z;
	mov.u32 	%r37, %tid.z;
	mad.lo.s32 	%r3, %r35, %r36, %r37;
	setp.ge.s32 	%p3, %r1, %r24;
	setp.ge.s32 	%p4, %r34, %r27;
	or.pred  	%p5, %p3, %p4;
	setp.ge.s32 	%p6, %r3, %r26;
	or.pred  	%p7, %p5, %p6;
	@%p7 bra 	$L__BB10_9;
	ld.param.u64 	%rd27, [_Z24adjointCubicWarp3DKernelPKfS0_S0_S0_PfiiiS0__param_8];
	ld.param.u64 	%rd26, [_Z24adjointCubicWarp3DKernelPKfS0_S0_S0_PfiiiS0__param_4];
	ld.param.u64 	%rd25, [_Z24adjointCubicWarp3DKernelPKfS0_S0_S0_PfiiiS0__param_3];
	ld.param.u64 	%rd24, [_Z24adjointCubicWarp3DKernelPKfS0_S0_S0_PfiiiS0__param_2];
	ld.param.u64 	%rd23, [_Z24adjointCubicWarp3DKernelPKfS0_S0_S0_PfiiiS0__param_1];
	ld.param.u64 	%rd22, [_Z24adjointCubicWarp3DKernelPKfS0_S0_S0_PfiiiS0__param_0];
	cvta.to.global.u64 	%rd10, %rd22;
	cvta.to.global.u64 	%rd11, %rd23;
	cvta.to.global.u64 	%rd12, %rd24;
	cvta.to.global.u64 	%rd13, %rd25;
	cvt.rn.f32.s32 	%f57, %r1;
	mad.lo.s32 	%r39, %r27, %r1, %r34;
	mad.lo.s32 	%r40, %r39, %r26, %r3;
	mul.wide.s32 	%rd14, %r40, 4;
	add.s64 	%rd15, %rd11, %rd14;
	ld.global.f32 	%f58, [%rd15];
	add.f32 	%f59, %f58, %f57;
	cvt.rn.f32.u32 	%f60, %r34;
	add.s64 	%rd16, %rd12, %rd14;
	ld.global.f32 	%f61, [%rd16];
	add.f32 	%f62, %f61, %f60;
	cvt.rn.f32.u32 	%f63, %r3;
	add.s64 	%rd17, %rd13, %rd14;
	ld.global.f32 	%f64, [%rd17];
	add.f32 	%f65, %f64, %f63;
	cvt.rmi.f32.f32 	%f66, %f59;
	cvt.rzi.s32.f32 	%r4, %f66;
	cvt.rmi.f32.f32 	%f67, %f62;
	cvt.rzi.s32.f32 	%r5, %f67;
	cvt.rmi.f32.f32 	%f68, %f65;
	cvt.rzi.s32.f32 	%r6, %f68;
	cvt.rn.f32.s32 	%f69, %r4;
	sub.f32 	%f1, %f59, %f69;
	cvt.rn.f32.s32 	%f70, %r5;
	sub.f32 	%f2, %f62, %f70;
	cvt.rn.f32.s32 	%f71, %r6;
	sub.f32 	%f3, %f65, %f71;
	mul.f32 	%f4, %f1, %f1;
	mul.f32 	%f5, %f1, %f4;
	mul.f32 	%f6, %f2, %f2;
	mul.f32 	%f7, %f2, %f6;
	mul.f32 	%f8, %f3, %f3;
	mul.f32 	%f9, %f3, %f8;
	mul.f32 	%f10, %f1, %f2;
	mul.f32 	%f11, %f4, %f2;
	mul.f32 	%f12, %f2, %f5;
	mul.f32 	%f13, %f1, %f6;
	mul.f32 	%f14, %f4, %f6;
	mul.f32 	%f15, %f5, %f6;
	mul.f32 	%f16, %f1, %f7;
	mul.f32 	%f17, %f4, %f7;
	mul.f32 	%f18, %f5, %f7;
	mul.f32 	%f19, %f1, %f3;
	mul.f32 	%f20, %f4, %f3;
	mul.f32 	%f21, %f5, %f3;
	mul.f32 	%f22, %f2, %f3;
	mul.f32 	%f23, %f10, %f3;
	mul.f32 	%f24, %f11, %f3;
	mul.f32 	%f25, %f3, %f12;
	mul.f32 	%f26, %f6, %f3;
	mul.f32 	%f27, %f3, %f13;
	mul.f32 	%f28, %f3, %f14;
	mul.f32 	%f29, %f3, %f15;
	mul.f32 	%f30, %f3, %f7;
	mul.f32 	%f31, %f3, %f16;
	mul.f32 	%f32, %f3, %f17;
	mul.f32 	%f33, %f3, %f18;
	mul.f32 	%f34, %f1, %f8;
	mul.f32 	%f35, %f4, %f8;
	mul.f32 	%f36, %f5, %f8;
	mul.f32 	%f37, %f2, %f8;
	mul.f32 	%f38, %f10, %f8;
	mul.f32 	%f39, %f11, %f8;
	mul.f32 	%f40, %f12, %f8;
	mul.f32 	%f41, %f6, %f8;
	mul.f32 	%f42, %f13, %f8;
	mul.f32 	%f43, %f14, %f8;
	mul.f32 	%f44, %f15, %f8;
	mul.f32 	%f45, %f7, %f8;
	mul.f32 	%f46, %f1, %f9;
	mul.f32 	%f47, %f4, %f9;
	mul.f32 	%f48, %f5, %f9;
	mul.f32 	%f49, %f2, %f9;
	mul.f32 	%f50, %f10, %f9;
	mul.f32 	%f51, %f13, %f9;
	mul.f32 	%f52, %f15, %f9;
	mul.f32 	%f53, %f7, %f9;
	mul.f32 	%f54, %f16, %f9;
	mul.f32 	%f55, %f17, %f9;
	mul.f32 	%f56, %f18, %f9;
	add.s64 	%rd1, %rd10, %rd14;
	cvta.to.global.u64 	%rd2, %rd26;
	cvta.to.global.u64 	%rd3, %rd27;
	mov.b32 	%r51, 0;
	mov.u32 	%r54, %r51;
$L__BB10_2:
	ld.param.u32 	%r50, [_Z24adjointCubicWarp3DKernelPKfS0_S0_S0_PfiiiS0__param_5];
	add.s32 	%r42, %r51, %r4;
	setp.gt.s32 	%p8, %r42, 0;
	setp.le.s32 	%p9, %r42, %r50;
	and.pred  	%p1, %p8, %p9;
	mov.b32 	%r53, 0;
$L__BB10_3:
	add.s32 	%r44, %r53, %r5;
	setp.gt.s32 	%p10, %r44, 0;
	setp.le.s32 	%p11, %r44, %r27;
	and.pred  	%p12, %p10, %p11;
	and.pred  	%p2, %p1, %p12;
	add.s32 	%r45, %r51, %r4;
	add.s32 	%r46, %r45, -1;
	mad.lo.s32 	%r47, %r46, %r27, %r44;
	add.s32 	%r48, %r47, -1;
	mad.lo.s32 	%r49, %r48, %r26, %r6;
	add.s32 	%r57, %r49, -1;
	shl.b32 	%r55, %r54, 6;
	add.s32 	%r54, %r54, 4;
	mov.b32 	%r58, 0;
	mov.u32 	%r56, %r6;
$L__BB10_4:
	setp.gt.s32 	%p13, %r56, 0;
	setp.le.s32 	%p14, %r56, %r26;
	and.pred  	%p15, %p13, %p14;
	and.pred  	%p16, %p2, %p15;
	not.pred 	%p17, %p16;
	@%p17 bra 	$L__BB10_6;
	mul.wide.s32 	%rd18, %r55, 4;
	add.s64 	%rd19, %rd3, %rd18;
	ld.global.f32 	%f72, [%rd19];
	add.f32 	%f73, %f72, 0f00000000;
	ld.global.f32 	%f74, [%rd19+4];
	fma.rn.f32 	%f75, %f74, %f1, %f73;
	ld.global.f32 	%f76, [%rd19+8];
	fma.rn.f32 	%f77, %f76, %f4, %f75;
	ld.global.f32 	%f78, [%rd19+12];
	fma.rn.f32 	%f79, %f78, %f5, %f77;
	ld.global.f32 	%f80, [%rd19+16];
	fma.rn.f32 	%f81, %f80, %f2, %f79;
	ld.global.f32 	%f82, [%rd19+20];
	fma.rn.f32 	%f83, %f82, %f10, %f81;
	ld.global.f32 	%f84, [%rd19+24];
	fma.rn.f32 	%f85, %f84, %f11, %f83;
	ld.global.f32 	%f86, [%rd19+28];
	fma.rn.f32 	%f87, %f86, %f12, %f85;
	ld.global.f32 	%f88, [%rd19+32];
	fma.rn.f32 	%f89, %f88, %f6, %f87;
	ld.global.f32 	%f90, [%rd19+36];
	fma.rn.f32 	%f91, %f90, %f13, %f89;
	ld.global.f32 	%f92, [%rd19+40];
	fma.rn.f32 	%f93, %f92, %f14, %f91;
	ld.global.f32 	%f94, [%rd19+44];
	fma.rn.f32 	%f95, %f94, %f15, %f93;
	ld.global.f32 	%f96, [%rd19+48];
	fma.rn.f32 	%f97, %f96, %f7, %f95;
	ld.global.f32 	%f98, [%rd19+52];
	fma.rn.f32 	%f99, %f98, %f16, %f97;
	ld.global.f32 	%f100, [%rd19+56];
	fma.rn.f32 	%f101, %f100, %f17, %f99;
	ld.global.f32 	%f102, [%rd19+60];
	fma.rn.f32 	%f103, %f102, %f18, %f101;
	ld.global.f32 	%f104, [%rd19+64];
	fma.rn.f32 	%f105, %f104, %f3, %f103;
	ld.global.f32 	%f106, [%rd19+68];
	fma.rn.f32 	%f107, %f106, %f19, %f105;
	ld.global.f32 	%f108, [%rd19+72];
	fma.rn.f32 	%f109, %f108, %f20, %f107;
	ld.global.f32 	%f110, [%rd19+76];
	fma.rn.f32 	%f111, %f110, %f21, %f109;
	ld.global.f32 	%f112, [%rd19+80];
	fma.rn.f32 	%f113, %f112, %f22, %f111;
	ld.global.f32 	%f114, [%rd19+84];
	fma.rn.f32 	%f115, %f114, %f23, %f113;
	ld.global.f32 	%f116, [%rd19+88];
	fma.rn.f32 	%f117, %f116, %f24, %f115;
	ld.global.f32 	%f118, [%rd19+92];
	fma.rn.f32 	%f119, %f118, %f25, %f117;
	ld.global.f32 	%f120, [%rd19+96];
	fma.rn.f32 	%f121, %f120, %f26, %f119;
	ld.global.f32 	%f122, [%rd19+100];
	fma.rn.f32 	%f123, %f122, %f27, %f121;
	ld.global.f32 	%f124, [%rd19+104];
	fma.rn.f32 	%f125, %f124, %f28, %f123;
	ld.global.f32 	%f126, [%rd19+108];
	fma.rn.f32 	%f127, %f126, %f29, %f125;
	ld.global.f32 	%f128, [%rd19+112];
	fma.rn.f32 	%f129, %f128, %f30, %f127;
	ld.global.f32 	%f130, [%rd19+116];
	fma.rn.f32 	%f131, %f130, %f31, %f129;
	ld.global.f32 	%f132, [%rd19+120];
	fma.rn.f32 	%f133, %f132, %f32, %f131;
	ld.global.f32 	%f134, [%rd19+124];
	fma.rn.f32 	%f135, %f134, %f33, %f133;
	ld.global.f32 	%f136, [%rd19+128];
	fma.rn.f32 	%f137, %f136, %f8, %f135;
	ld.global.f32 	%f138, [%rd19+132];
	fma.rn.f32 	%f139, %f138, %f34, %f137;
	ld.global.f32 	%f140, [%rd19+136];
	fma.rn.f32 	%f141, %f140, %f35, %f139;
	ld.global.f32 	%f142, [%rd19+140];
	fma.rn.f32 	%f143, %f142, %f36, %f141;
	ld.global.f32 	%f144, [%rd19+144];
	fma.rn.f32 	%f145, %f144, %f37, %f143;
	ld.global.f32 	%f146, [%rd19+148];
	fma.rn.f32 	%f147, %f146, %f38, %f145;
	ld.global.f32 	%f148, [%rd19+152];
	fma.rn.f32 	%f149, %f148, %f39, %f147;
	ld.global.f32 	%f150, [%rd19+156];
	fma.rn.f32 	%f151, %f150, %f40, %f149;
	ld.global.f32 	%f152, [%rd19+160];
	fma.rn.f32 	%f153, %f152, %f41, %f151;
	ld.global.f32 	%f154, [%rd19+164];
	fma.rn.f32 	%f155, %f154, %f42, %f153;
	ld.global.f32 	%f156, [%rd19+168];
	fma.rn.f32 	%f157, %f156, %f43, %f155;
	ld.global.f32 	%f158, [%rd19+172];
	fma.rn.f32 	%f159, %f158, %f44, %f157;
	ld.global.f32 	%f160, [%rd19+176];
	fma.rn.f32 	%f161, %f160, %f45, %f159;
	ld.global.f32 	%f162, [%rd19+180];
	mul.f32 	%f163, %f8, %f16;
	fma.rn.f32 	%f164, %f162, %f163, %f161;
	ld.global.f32 	%f165, [%rd19+184];
	mul.f32 	%f166, %f8, %f17;
	fma.rn.f32 	%f167, %f165, %f166, %f164;
	ld.global.f32 	%f168, [%rd19+188];
	mul.f32 	%f169, %f8, %f18;
	fma.rn.f32 	%f170, %f168, %f169, %f167;
	ld.global.f32 	%f171, [%rd19+192];
	fma.rn.f32 	%f172, %f171, %f9, %f170;
	ld.global.f32 	%f173, [%rd19+196];
	fma.rn.f32 	%f174, %f173, %f46, %f172;
	ld.global.f32 	%f175, [%rd19+200];
	fma.rn.f32 	%f176, %f175, %f47, %f174;
	ld.global.f32 	%f177, [%rd19+204];
	fma.rn.f32 	%f178, %f177, %f48, %f176;
	ld.global.f32 	%f179, [%rd19+208];
	fma.rn.f32 	%f180, %f179, %f49, %f178;
	ld.global.f32 	%f181, [%rd19+212];
	fma.rn.f32 	%f182, %f181, %f50, %f180;
	ld.global.f32 	%f183, [%rd19+216];
	mul.f32 	%f184, %f11, %f9;
	fma.rn.f32 	%f185, %f183, %f184, %f182;
	ld.global.f32 	%f186, [%rd19+220];
	mul.f32 	%f187, %f12, %f9;
	fma.rn.f32 	%f188, %f186, %f187, %f185;
	ld.global.f32 	%f189, [%rd19+224];
	mul.f32 	%f190, %f6, %f9;
	fma.rn.f32 	%f191, %f189, %f190, %f188;
	ld.global.f32 	%f192, [%rd19+228];
	fma.rn.f32 	%f193, %f192, %f51, %f191;
	ld.global.f32 	%f194, [%rd19+232];
	mul.f32 	%f195, %f14, %f9;
	fma.rn.f32 	%f196, %f194, %f195, %f193;
	ld.global.f32 	%f197, [%rd19+236];
	fma.rn.f32 	%f198, %f197, %f52, %f196;
	ld.global.f32 	%f199, [%rd19+240];
	fma.rn.f32 	%f200, %f199, %f53, %f198;
	ld.global.f32 	%f201, [%rd19+244];
	fma.rn.f32 	%f202, %f201, %f54, %f200;
	ld.global.f32 	%f203, [%rd19+248];
	fma.rn.f32 	%f204, %f203, %f55, %f202;
	ld.global.f32 	%f205, [%rd19+252];
	fma.rn.f32 	%f206, %f205, %f56, %f204;
	ld.global.f32 	%f207, [%rd1];
	mul.f32 	%f208, %f206, %f207;
	mul.wide.s32 	%rd20, %r57, 4;
	add.s64 	%rd21, %rd2, %rd20;
	atom.global.add.f32 	%f209, [%rd21], %f208;
$L__BB10_6:
	add.s32 	%r58, %r58, 1;
	add.s32 	%r57, %r57, 1;
	add.s32 	%r56, %r56, 1;
	add.s32 	%r55, %r55, 64;
	setp.ne.s32 	%p18, %r58, 4;
	@%p18 bra 	$L__BB10_4;
	add.s32 	%r53, %r53, 1;
	setp.ne.s32 	%p19, %r53, 4;
	@%p19 bra 	$L__BB10_3;
	add.s32 	%r51, %r51, 1;
	setp.ne.s32 	%p20, %r51, 4;
	@%p20 bra 	$L__BB10_2;
$L__BB10_9:
	ret;

}
	// .globl	_Z20jvpCubicWarp3DKernelPKfS0_S0_S0_S0_PfiiiS0_
.visible .entry _Z20jvpCubicWarp3DKernelPKfS0_S0_S0_S0_PfiiiS0_(
	.param .u64 .ptr .align 1 _Z20jvpCubicWarp3DKernelPKfS0_S0_S0_S0_PfiiiS0__param_0,
	.param .u64 .ptr .align 1 _Z20jvpCubicWarp3DKernelPKfS0_S0_S0_S0_PfiiiS0__param_1,
	.param .u64 .ptr .align 1 _Z20jvpCubicWarp3DKernelPKfS0_S0_S0_S0_PfiiiS0__param_2,
	.param .u64 .ptr .align 1 _Z20jvpCubicWarp3DKernelPKfS0_S0_S0_S0_PfiiiS0__param_3,
	.param .u64 .ptr .align 1 _Z20jvpCubicWarp3DKernelPKfS0_S0_S0_S0_PfiiiS0__param_4,
	.param .u64 .ptr .align 1 _Z20jvpCubicWarp3DKernelPKfS0_S0_S0_S0_PfiiiS0__param_5,
	.param .u32 _Z20jvpCubicWarp3DKernelPKfS0_S0_S0_S0_PfiiiS0__param_6,
	.param .u32 _Z20jvpCubicWarp3DKernelPKfS0_S0_S0_S0_PfiiiS0__param_7,
	.param .u32 _Z20jvpCubicWarp3DKernelPKfS0_S0_S0_S0_PfiiiS0__param_8,
	.param .u64 .ptr .align 1 _Z20jvpCubicWarp3DKernelPKfS0_S0_S0_S0_PfiiiS0__param_9
)
{
	.reg .pred 	%p<21>;
	.reg .b32 	%r<59>;
	.reg .b32 	%f<212>;
	.reg .b64 	%rd<32>;

	ld.param.u32 	%r24, [_Z20jvpCubicWarp3DKernelPKfS0_S0_S0_S0_PfiiiS0__param_6];
	ld.param.u32 	%r27, [_Z20jvpCubicWarp3DKernelPKfS0_S0_S0_S0_PfiiiS0__param_7];
	ld.param.u32 	%r26, [_Z20jvpCubicWarp3DKernelPKfS0_S0_S0_S0_PfiiiS0__param_8];
	mov.u32 	%r28, %ctaid.x;
	mov.u32 	%r29, %ntid.x;
	mov.u32 	%r30, %tid.x;
	mad.lo.s32 	%r1, %r28, %r29, %r30;
	mov.u32 	%r31, %ctaid.y;
	mov.u32 	%r32, %ntid.y;
	mov.u32 	%r33, %tid.y;
	mad.lo.s32 	%r34, %r31, %r32, %r33;
	mov.u32 	%r35, %ctaid.z;
	mov.u32 	%r36, %ntid.z;
	mov.u32 	%r37, %tid.z;
	mad.lo.s32 	%r3, %r35, %r36, %r37;
	setp.ge.s32 	%p3, %r1, %r24;
	setp.ge.s32 	%p4, %r34, %r27;
	or.pred  	%p5, %p3, %p4;
	setp.ge.s32 	%p6, %r3, %r26;
	or.pred  	%p7, %p5, %p6;
	@%p7 bra 	$L__BB11_9;
	ld.param.u64 	%rd31, [_Z20jvpCubicWarp3DKernelPKfS0_S0_S0_S0_PfiiiS0__param_9];
	ld.param.u64 	%rd30, [_Z20jvpCubicWarp3DKernelPKfS0_S0_S0_S0_PfiiiS0__param_5];
	ld.param.u64 	%rd29, [_Z20jvpCubicWarp3DKernelPKfS0_S0_S0_S0_PfiiiS0__param_4];
	ld.param.u64 	%rd28, [_Z20jvpCubicWarp3DKernelPKfS0_S0_S0_S0_PfiiiS0__param_3];
	ld.param.u64 	%rd27, [_Z20jvpCubicWarp3DKernelPKfS0_S0_S0_S0_PfiiiS0__param_2];
	ld.param.u64 	%rd26, [_Z20jvpCubicWarp3DKernelPKfS0_S0_S0_S0_PfiiiS0__param_1];
	ld.param.u64 	%rd25, [_Z20jvpCubicWarp3DKernelPKfS0_S0_S0_S0_PfiiiS0__param_0];
	cvta.to.global.u64 	%rd12, %rd29;
	cvta.to.global.u64 	%rd13, %rd30;
	cvta.to.global.u64 	%rd14, %rd26;
	cvta.to.global.u64 	%rd15, %rd27;
	cvta.to.global.u64 	%rd16, %rd28;
	cvt.rn.f32.s32 	%f55, %r1;
	mad.lo.s32 	%r39, %r27, %r1, %r34;
	mad.lo.s32 	%r40, %r39, %r26, %r3;
	mul.wide.s32 	%rd17, %r40, 4;
	add.s64 	%rd18, %rd14, %rd17;
	ld.global.f32 	%f56, [%rd18];
	add.f32 	%f57, %f56, %f55;
	cvt.rn.f32.u32 	%f58, %r34;
	add.s64 	%rd19, %rd15, %rd17;
	ld.global.f32 	%f59, [%rd19];
	add.f32 	%f60, %f59, %f58;
	cvt.rn.f32.u32 	%f61, %r3;
	add.s64 	%rd20, %rd16, %rd17;
	ld.global.f32 	%f62, [%rd20];
	add.f32 	%f63, %f62, %f61;
	cvt.rmi.f32.f32 	%f64, %f57;
	cvt.rzi.s32.f32 	%r4, %f64;
	cvt.rmi.f32.f32 	%f65, %f60;
	cvt.rzi.s32.f32 	%r5, %f65;
	cvt.rmi.f32.f32 	%f66, %f63;
	cvt.rzi.s32.f32 	%r6, %f66;
	cvt.rn.f32.s32 	%f67, %r4;
	sub.f32 	%f1, %f57, %f67;
	cvt.rn.f32.s32 	%f68, %r5;
	sub.f32 	%f2, %f60, %f68;
	cvt.rn.f32.s32 	%f69, %r6;
	sub.f32 	%f3, %f63, %f69;
	mul.f32 	%f4, %f1, %f1;
	mul.f32 	%f5, %f1, %f4;
	mul.f32 	%f6, %f2, %f2;
	mul.f32 	%f7, %f2, %f6;
	mul.f32 	%f8, %f3, %f3;
	mul.f32 	%f9, %f3, %f8;
	mul.f32 	%f10, %f1, %f2;
	mul.f32 	%f11, %f4, %f2;
	mul.f32 	%f12, %f2, %f5;
	mul.f32 	%f13, %f1, %f6;
	mul.f32 	%f14, %f4, %f6;
	mul.f32 	%f15, %f5, %f6;
	mul.f32 	%f16, %f1, %f7;
	mul.f32 	%f17, %f4, %f7;
	mul.f32 	%f18, %f5, %f7;
	mul.f32 	%f19, %f1, %f3;
	mul.f32 	%f20, %f4, %f3;
	mul.f32 	%f21, %f5, %f3;
	mul.f32 	%f22, %f2, %f3;
	mul.f32 	%f23, %f10, %f3;
	mul.f32 	%f24, %f11, %f3;
	mul.f32 	%f25, %f3, %f12;
	mul.f32 	%f26, %f6, %f3;
	mul.f32 	%f27, %f3, %f13;
	mul.f32 	%f28, %f3, %f14;
	mul.f32 	%f29, %f3, %f15;
	mul.f32 	%f30, %f3, %f7;
	mul.f32 	%f31, %f3, %f16;
	mul.f32 	%f32, %f3, %f17;
	mul.f32 	%f33, %f3, %f18;
	mul.f32 	%f34, %f1, %f8;
	mul.f32 	%f35, %f4, %f8;
	mul.f32 	%f36, %f5, %f8;
	mul.f32 	%f37, %f2, %f8;
	mul.f32 	%f38, %f10, %f8;
	mul.f32 	%f39, %f11, %f8;
	mul.f32 	%f40, %f12, %f8;
	mul.f32 	%f41, %f6, %f8;
	mul.f32 	%f42, %f13, %f8;
	mul.f32 	%f43, %f14, %f8;
	mul.f32 	%f44, %f7, %f8;
	mul.f32 	%f45, %f1, %f9;
	mul.f32 	%f46, %f4, %f9;
	mul.f32 	%f47, %f5, %f9;
	mul.f32 	%f48, %f2, %f9;
	mul.f32 	%f49, %f10, %f9;
	mul.f32 	%f50, %f13, %f9;
	mul.f32 	%f51, %f15, %f9;
	mul.f32 	%f52, %f7, %f9;
	mul.f32 	%f53, %f16, %f9;
	mul.f32 	%f54, %f18, %f9;
	add.s64 	%rd1, %rd12, %rd17;
	add.s64 	%rd2, %rd13, %rd17;
	cvta.to.global.u64 	%rd3, %rd25;
	cvta.to.global.u64 	%rd4, %rd31;
	mov.b32 	%r51, 0;
	mov.u32 	%r54, %r51;
$L__BB11_2:
	ld.param.u32 	%r50, [_Z20jvpCubicWarp3DKernelPKfS0_S0_S0_S0_PfiiiS0__param_6];
	add.s32 	%r42, %r51, %r4;
	setp.gt.s32 	%p8, %r42, 0;
	setp.le.s32 	%p9, %r42, %r50;
	and.pred  	%p1, %p8, %p9;
	mov.b32 	%r53, 0;
$L__BB11_3:
	add.s32 	%r44, %r53, %r5;
	setp.gt.s32 	%p10, %r44, 0;
	setp.le.s32 	%p11, %r44, %r27;
	and.pred  	%p12, %p10, %p11;
	and.pred  	%p2, %p1, %p12;
	add.s32 	%r45, %r51, %r4;
	add.s32 	%r46, %r45, -1;
	mad.lo.s32 	%r47, %r46, %r27, %r44;
	add.s32 	%r48, %r47, -1;
	mad.lo.s32 	%r49, %r48, %r26, %r6;
	add.s32 	%r57, %r49, -1;
	shl.b32 	%r55, %r54, 6;
	add.s32 	%r54, %r54, 4;
	mov.b32 	%r58, 0;
	mov.u32 	%r56, %r6;
$L__BB11_4:
	setp.gt.s32 	%p13, %r56, 0;
	setp.le.s32 	%p14, %r56, %r26;
	and.pred  	%p15, %p13, %p14;
	and.pred  	%p16, %p2, %p15;
	not.pred 	%p17, %p16;
	@%p17 bra 	$L__BB11_6;
	mul.wide.s32 	%rd21, %r55, 4;
	add.s64 	%rd22, %rd4, %rd21;
	ld.global.f32 	%f70, [%rd22];
	add.f32 	%f71, %f70, 0f00000000;
	ld.global.f32 	%f72, [%rd22+4];
	fma.rn.f32 	%f73, %f72, %f1, %f71;
	ld.global.f32 	%f74, [%rd22+8];
	fma.rn.f32 	%f75, %f74, %f4, %f73;
	ld.global.f32 	%f76, [%rd22+12];
	fma.rn.f32 	%f77, %f76, %f5, %f75;
	ld.global.f32 	%f78, [%rd22+16];
	fma.rn.f32 	%f79, %f78, %f2, %f77;
	ld.global.f32 	%f80, [%rd22+20];
	fma.rn.f32 	%f81, %f80, %f10, %f79;
	ld.global.f32 	%f82, [%rd22+24];
	fma.rn.f32 	%f83, %f82, %f11, %f81;
	ld.global.f32 	%f84, [%rd22+28];
	fma.rn.f32 	%f85, %f84, %f12, %f83;
	ld.global.f32 	%f86, [%rd22+32];
	fma.rn.f32 	%f87, %f86, %f6, %f85;
	ld.global.f32 	%f88, [%rd22+36];
	fma.rn.f32 	%f89, %f88, %f13, %f87;
	ld.global.f32 	%f90, [%rd22+40];
	fma.rn.f32 	%f91, %f90, %f14, %f89;
	ld.global.f32 	%f92, [%rd22+44];
	fma.rn.f32 	%f93, %f92, %f15, %f91;
	ld.global.f32 	%f94, [%rd22+48];
	fma.rn.f32 	%f95, %f94, %f7, %f93;
	ld.global.f32 	%f96, [%rd22+52];
	fma.rn.f32 	%f97, %f96, %f16, %f95;
	ld.global.f32 	%f98, [%rd22+56];
	fma.rn.f32 	%f99, %f98, %f17, %f97;
	ld.global.f32 	%f100, [%rd22+60];
	fma.rn.f32 	%f101, %f100, %f18, %f99;
	ld.global.f32 	%f102, [%rd22+64];
	fma.rn.f32 	%f103, %f102, %f3, %f101;
	ld.global.f32 	%f104, [%rd22+68];
	fma.rn.f32 	%f105, %f104, %f19, %f103;
	ld.global.f32 	%f106, [%rd22+72];
	fma.rn.f32 	%f107, %f106, %f20, %f105;
	ld.global.f32 	%f108, [%rd22+76];
	fma.rn.f32 	%f109, %f108, %f21, %f107;
	ld.global.f32 	%f110, [%rd22+80];
	fma.rn.f32 	%f111, %f110, %f22, %f109;
	ld.global.f32 	%f112, [%rd22+84];
	fma.rn.f32 	%f113, %f112, %f23, %f111;
	ld.global.f32 	%f114, [%rd22+88];
	fma.rn.f32 	%f115, %f114, %f24, %f113;
	ld.global.f32 	%f116, [%rd22+92];
	fma.rn.f32 	%f117, %f116, %f25, %f115;
	ld.global.f32 	%f118, [%rd22+96];
	fma.rn.f32 	%f119, %f118, %f26, %f117;
	ld.global.f32 	%f120, [%rd22+100];
	fma.rn.f32 	%f121, %f120, %f27, %f119;
	ld.global.f32 	%f122, [%rd22+104];
	fma.rn.f32 	%f123, %f122, %f28, %f121;
	ld.global.f32 	%f124, [%rd22+108];
	fma.rn.f32 	%f125, %f124, %f29, %f123;
	ld.global.f32 	%f126, [%rd22+112];
	fma.rn.f32 	%f127, %f126, %f30, %f125;
	ld.global.f32 	%f128, [%rd22+116];
	fma.rn.f32 	%f129, %f128, %f31, %f127;
	ld.global.f32 	%f130, [%rd22+120];
	fma.rn.f32 	%f131, %f130, %f32, %f129;
	ld.global.f32 	%f132, [%rd22+124];
	fma.rn.f32 	%f133, %f132, %f33, %f131;
	ld.global.f32 	%f134, [%rd22+128];
	fma.rn.f32 	%f135, %f134, %f8, %f133;
	ld.global.f32 	%f136, [%rd22+132];
	fma.rn.f32 	%f137, %f136, %f34, %f135;
	ld.global.f32 	%f138, [%rd22+136];
	fma.rn.f32 	%f139, %f138, %f35, %f137;
	ld.global.f32 	%f140, [%rd22+140];
	fma.rn.f32 	%f141, %f140, %f36, %f139;
	ld.global.f32 	%f142, [%rd22+144];
	fma.rn.f32 	%f143, %f142, %f37, %f141;
	ld.global.f32 	%f144, [%rd22+148];
	fma.rn.f32 	%f145, %f144, %f38, %f143;
	ld.global.f32 	%f146, [%rd22+152];
	fma.rn.f32 	%f147, %f146, %f39, %f145;
	ld.global.f32 	%f148, [%rd22+156];
	fma.rn.f32 	%f149, %f148, %f40, %f147;
	ld.global.f32 	%f150, [%rd22+160];
	fma.rn.f32 	%f151, %f150, %f41, %f149;
	ld.global.f32 	%f152, [%rd22+164];
	fma.rn.f32 	%f153, %f152, %f42, %f151;
	ld.global.f32 	%f154, [%rd22+168];
	fma.rn.f32 	%f155, %f154, %f43, %f153;
	ld.global.f32 	%f156, [%rd22+172];
	mul.f32 	%f157, %f15, %f8;
	fma.rn.f32 	%f158, %f156, %f157, %f155;
	ld.global.f32 	%f159, [%rd22+176];
	fma.rn.f32 	%f160, %f159, %f44, %f158;
	ld.global.f32 	%f161, [%rd22+180];
	mul.f32 	%f162, %f8, %f16;
	fma.rn.f32 	%f163, %f161, %f162, %f160;
	ld.global.f32 	%f164, [%rd22+184];
	mul.f32 	%f165, %f8, %f17;
	fma.rn.f32 	%f166, %f164, %f165, %f163;
	ld.global.f32 	%f167, [%rd22+188];
	mul.f32 	%f168, %f8, %f18;
	fma.rn.f32 	%f169, %f167, %f168, %f166;
	ld.global.f32 	%f170, [%rd22+192];
	fma.rn.f32 	%f171, %f170, %f9, %f169;
	ld.global.f32 	%f172, [%rd22+196];
	fma.rn.f32 	%f173, %f172, %f45, %f171;
	ld.global.f32 	%f174, [%rd22+200];
	fma.rn.f32 	%f175, %f174, %f46, %f173;
	ld.global.f32 	%f176, [%rd22+204];
	fma.rn.f32 	%f177, %f176, %f47, %f175;
	ld.global.f32 	%f178, [%rd22+208];
	fma.rn.f32 	%f179, %f178, %f48, %f177;
	ld.global.f32 	%f180, [%rd22+212];
	fma.rn.f32 	%f181, %f180, %f49, %f179;
	ld.global.f32 	%f182, [%rd22+216];
	mul.f32 	%f183, %f11, %f9;
	fma.rn.f32 	%f184, %f182, %f183, %f181;
	ld.global.f32 	%f185, [%rd22+220];
	mul.f32 	%f186, %f12, %f9;
	fma.rn.f32 	%f187, %f185, %f186, %f184;
	ld.global.f32 	%f188, [%rd22+224];
	mul.f32 	%f189, %f6, %f9;
	fma.rn.f32 	%f190, %f188, %f189, %f187;
	ld.global.f32 	%f191, [%rd22+228];
	fma.rn.f32 	%f192, %f191, %f50, %f190;
	ld.global.f32 	%f193, [%rd22+232];
	mul.f32 	%f194, %f14, %f9;
	fma.rn.f32 	%f195, %f193, %f194, %f192;
	ld.global.f32 	%f196, [%rd22+236];
	fma.rn.f32 	%f197, %f196, %f51, %f195;
	ld.global.f32 	%f198, [%rd22+240];
	fma.rn.f32 	%f199, %f198, %f52, %f197;
	ld.global.f32 	%f200, [%rd22+244];
	fma.rn.f32 	%f201, %f200, %f53, %f199;
	ld.global.f32 	%f202, [%rd22+248];
	mul.f32 	%f203, %f17, %f9;
	fma.rn.f32 	%f204, %f202, %f203, %f201;
	ld.global.f32 	%f205, [%rd22+252];
	fma.rn.f32 	%f206, %f205, %f54, %f204;
	mul.wide.s32 	%rd23, %r57, 4;
	add.s64 	%rd24, %rd3, %rd23;
	ld.global.f32 	%f207, [%rd24];
	ld.global.f32 	%f208, [%rd1];
	fma.rn.f32 	%f209, %f206, %f207, %f208;
	ld.global.f32 	%f210, [%rd2];
	add.f32 	%f211, %f210, %f209;
	st.global.f32 	[%rd2], %f211;
$L__BB11_6:
	add.s32 	%r58, %r58, 1;
	add.s32 	%r57, %r57, 1;
	add.s32 	%r56, %r56, 1;
	add.s32 	%r55, %r55, 64;
	setp.ne.s32 	%p18, %r58, 4;
	@%p18 bra 	$L__BB11_4;
	add.s32 	%r53, %r53, 1;
	setp.ne.s32 	%p19, %r53, 4;
	@%p19 bra 	$L__BB11_3;
	add.s32 	%r51, %r51, 1;
	setp.ne.s32 	%p20, %r51, 4;
	@%p20 bra 	$L__BB11_2;
$L__BB11_9:
	ret;

}


// ===== COMPILED SASS (sm_100) =====

	.target	sm_100

	.elftype	@"ET_EXEC"


//--------------------- .note.nv.tkinfo           --------------------------
	.section	.note.nv.tkinfo,"",@"SHT_NOTE"
	.sectionflags	@"SHF_NOTE_NV_TKINFO"
	.tkinfo
        /*0018*/ 	.word	0x00000002
        /*0030*/ 	.string	""
        /*0030*/ 	.string	"ptxas"
        /*0030*/ 	.string	"Cuda compilation tools, release 13.0, V13.0.88"
        /*0030*/ 	.string	"Build cuda_13.0.r13.0/compiler.36424714_0"
        /*0030*/ 	.string	"-arch sm_100 -m 64 "



//--------------------- .note.nv.cuinfo           --------------------------
	.section	.note.nv.cuinfo,"",@"SHT_NOTE"
	.sectionflags	@"SHF_NOTE_NV_CUINFO"
        /*0018*/ 	.short	0x0002
        /*001a*/ 	.short	0x0064
        /*001c*/ 	.short	0x0082
	.zero		2


//--------------------- .nv.info                  --------------------------
	.section	.nv.info,"",@"SHT_CUDA_INFO"
	.align	4


	//----- nvinfo : EIATTR_REGCOUNT
	.align		4
        /*0000*/ 	.byte	0x04, 0x2f
        /*0002*/ 	.short	(.L_1 - .L_0)
	.align		4
.L_0:
        /*0004*/ 	.word	index@(_Z18linearWarp2DKernelPKfS0_S0_Pfii)
        /*0008*/ 	.word	0x00000016


	//----- nvinfo : EIATTR_FRAME_SIZE
	.align		4
.L_1:
        /*000c*/ 	.byte	0x04, 0x11
        /*000e*/ 	.short	(.L_3 - .L_2)
	.align		4
.L_2:
        /*0010*/ 	.word	index@(_Z18linearWarp2DKernelPKfS0_S0_Pfii)
        /*0014*/ 	.word	0x00000000


	//----- nvinfo : EIATTR_REGCOUNT
	.align		4
.L_3:
        /*0018*/ 	.byte	0x04, 0x2f
        /*001a*/ 	.short	(.L_5 - .L_4)
	.align		4
.L_4:
        /*001c*/ 	.word	index@(_Z25adjointLinearWarp2DKernelPKfS0_S0_Pfii)
        /*0020*/ 	.word	0x00000014


	//----- nvinfo : EIATTR_FRAME_SIZE
	.align		4
.L_5:
        /*0024*/ 	.byte	0x04, 0x11
        /*0026*/ 	.short	(.L_7 - .L_6)
	.align		4
.L_6:
        /*0028*/ 	.word	index@(_Z25adjointLinearWarp2DKernelPKfS0_S0_Pfii)
        /*002c*/ 	.word	0x00000000


	//----- nvinfo : EIATTR_REGCOUNT
	.align		4
.L_7:
        /*0030*/ 	.byte	0x04, 0x2f
        /*0032*/ 	.short	(.L_9 - .L_8)
	.align		4
.L_8:
        /*0034*/ 	.word	index@(_Z22jvpxLinearWarp2DKernelPKfS0_S0_S0_Pfii)
        /*0038*/ 	.word	0x00000016


	//----- nvinfo : EIATTR_FRAME_SIZE
	.align		4
.L_9:
        /*003c*/ 	.byte	0x04, 0x11
        /*003e*/ 	.short	(.L_11 - .L_10)
	.align		4
.L_10:
        /*0040*/ 	.word	index@(_Z22jvpxLinearWarp2DKernelPKfS0_S0_S0_Pfii)
        /*0044*/ 	.word	0x00000000


	//----- nvinfo : EIATTR_REGCOUNT
	.align		4
.L_11:
        /*0048*/ 	.byte	0x04, 0x2f
        /*004a*/ 	.short	(.L_13 - .L_12)
	.align		4
.L_12:
        /*004c*/ 	.word	index@(_Z22jvpyLinearWarp2DKernelPKfS0_S0_S0_Pfii)
        /*0050*/ 	.word	0x00000018


	//----- nvinfo : EIATTR_FRAME_SIZE
	.align		4
.L_13:
        /*0054*/ 	.byte	0x04, 0x11
        /*0056*/ 	.short	(.L_15 - .L_14)
	.align		4
.L_14:
        /*0058*/ 	.word	index@(_Z22jvpyLinearWarp2DKernelPKfS0_S0_S0_Pfii)
        /*005c*/ 	.word	0x00000000


	//----- nvinfo : EIATTR_REGCOUNT
	.align		4
.L_15:
        /*0060*/ 	.byte	0x04, 0x2f
        /*0062*/ 	.short	(.L_17 - .L_16)
	.align		4
.L_16:
        /*0064*/ 	.word	index@(_Z18linearWarp3DKernelPKfS0_S0_S0_Pfiii)
        /*0068*/ 	.word	0x0000001b


	//----- nvinfo : EIATTR_FRAME_SIZE
	.align		4
.L_17:
        /*006c*/ 	.byte	0x04, 0x11
        /*006e*/ 	.short	(.L_19 - .L_18)
	.align		4
.L_18:
        /*0070*/ 	.word	index@(_Z18linearWarp3DKernelPKfS0_S0_S0_Pfiii)
        /*0074*/ 	.word	0x00000000


	//----- nvinfo : EIATTR_REGCOUNT
	.align		4
.L_19:
        /*0078*/ 	.byte	0x04, 0x2f
        /*007a*/ 	.short	(.L_21 - .L_20)
	.align		4
.L_20:
        /*007c*/ 	.word	index@(_Z25adjointLinearWarp3DKernelPKfS0_S0_S0_Pfiii)
        /*0080*/ 	.word	0x0000001a


	//----- nvinfo : EIATTR_FRAME_SIZE
	.align		4
.L_21:
        /*0084*/ 	.byte	0x04, 0x11
        /*0086*/ 	.short	(.L_23 - .L_22)
	.align		4
.L_22:
        /*0088*/ 	.word	index@(_Z25adjointLinearWarp3DKernelPKfS0_S0_S0_Pfiii)
        /*008c*/ 	.word	0x00000000


	//----- nvinfo : EIATTR_REGCOUNT
	.align		4
.L_23:
        /*0090*/ 	.byte	0x04, 0x2f
        /*0092*/ 	.short	(.L_25 - .L_24)
	.align		4
.L_24:
        /*0094*/ 	.word	index@(_Z17cubicWarp2DKernelPKfS0_S0_PfiiS0_)
        /*0098*/ 	.word	0x00000020


	//----- nvinfo : EIATTR_FRAME_SIZE
	.align		4
.L_25:
        /*009c*/ 	.byte	0x04, 0x11
        /*009e*/ 	.short	(.L_27 - .L_26)
	.align		4
.L_26:
        /*00a0*/ 	.word	index@(_Z17cubicWarp2DKernelPKfS0_S0_PfiiS0_)
        /*00a4*/ 	.word	0x00000000


	//----- nvinfo : EIATTR_REGCOUNT
	.align		4
.L_27:
        /*00a8*/ 	.byte	0x04, 0x2f
        /*00aa*/ 	.short	(.L_29 - .L_28)
	.align		4
.L_28:
        /*00ac*/ 	.word	index@(_Z24adjointCubicWarp2DKernelPKfS0_S0_PfiiS0_)
        /*00b0*/ 	.word	0x00000020


	//----- nvinfo : EIATTR_FRAME_SIZE
	.align		4
.L_29:
        /*00b4*/ 	.byte	0x04, 0x11
        /*00b6*/ 	.short	(.L_31 - .L_30)
	.align		4
.L_30:
        /*00b8*/ 	.word	index@(_Z24adjointCubicWarp2DKernelPKfS0_S0_PfiiS0_)
        /*00bc*/ 	.word	0x00000000


	//----- nvinfo : EIATTR_REGCOUNT
	.align		4
.L_31:
        /*00c0*/ 	.byte	0x04, 0x2f
        /*00c2*/ 	.short	(.L_33 - .L_32)
	.align		4
.L_32:
        /*00c4*/ 	.word	index@(_Z20jvpCubicWarp2DKernelPKfS0_S0_S0_PfiiS0_)
        /*00c8*/ 	.word	0x00000020


	//----- nvinfo : EIATTR_FRAME_SIZE
	.align		4
.L_33:
        /*00cc*/ 	.byte	0x04, 0x11
        /*00ce*/ 	.short	(.L_35 - .L_34)
	.align		4
.L_34:
        /*00d0*/ 	.word	index@(_Z20jvpCubicWarp2DKernelPKfS0_S0_S0_PfiiS0_)
        /*00d4*/ 	.word	0x00000000


	//----- nvinfo : EIATTR_REGCOUNT
	.align		4
.L_35:
        /*00d8*/ 	.byte	0x04, 0x2f
        /*00da*/ 	.short	(.L_37 - .L_36)
	.align		4
.L_36:
        /*00dc*/ 	.word	index@(_Z17cubicWarp3DKernelPKfS0_S0_S0_PfiiiS0_)
        /*00e0*/ 	.word	0x00000050


	//----- nvinfo : EIATTR_FRAME_SIZE
	.align		4
.L_37:
        /*00e4*/ 	.byte	0x04, 0x11
        /*00e6*/ 	.short	(.L_39 - .L_38)
	.align		4
.L_38:
        /*00e8*/ 	.word	index@(_Z17cubicWarp3DKernelPKfS0_S0_S0_PfiiiS0_)
        /*00ec*/ 	.word	0x00000000


	//----- nvinfo : EIATTR_REGCOUNT
	.align		4
.L_39:
        /*00f0*/ 	.byte	0x04, 0x2f
        /*00f2*/ 	.short	(.L_41 - .L_40)
	.align		4
.L_40:
        /*00f4*/ 	.word	index@(_Z24adjointCubicWarp3DKernelPKfS0_S0_S0_PfiiiS0_)
        /*00f8*/ 	.word	0x00000050


	//----- nvinfo : EIATTR_FRAME_SIZE
	.align		4
.L_41:
        /*00fc*/ 	.byte	0x04, 0x11
        /*00fe*/ 	.short	(.L_43 - .L_42)
	.align		4
.L_42:
        /*0100*/ 	.word	index@(_Z24adjointCubicWarp3DKernelPKfS0_S0_S0_PfiiiS0_)
        /*0104*/ 	.word	0x00000000


	//----- nvinfo : EIATTR_REGCOUNT
	.align		4
.L_43:
        /*0108*/ 	.byte	0x04, 0x2f
        /*010a*/ 	.short	(.L_45 - .L_44)
	.align		4
.L_44:
        /*010c*/ 	.word	index@(_Z20jvpCubicWarp3DKernelPKfS0_S0_S0_S0_PfiiiS0_)
        /*0110*/ 	.word	0x00000050


	//----- nvinfo : EIATTR_FRAME_SIZE
	.align		4
.L_45:
        /*0114*/ 	.byte	0x04, 0x11
        /*0116*/ 	.short	(.L_47 - .L_46)
	.align		4
.L_46:
        /*0118*/ 	.word	index@(_Z20jvpCubicWarp3DKernelPKfS0_S0_S0_S0_PfiiiS0_)
        /*011c*/ 	.word	0x00000000


	//----- nvinfo : EIATTR_MIN_STACK_SIZE
	.align		4
.L_47:
        /*0120*/ 	.byte	0x04, 0x12
        /*0122*/ 	.short	(.L_49 - .L_48)
	.align		4
.L_48:
        /*0124*/ 	.word	index@(_Z20jvpCubicWarp3DKernelPKfS0_S0_S0_S0_PfiiiS0_)
        /*0128*/ 	.word	0x00000000


	//----- nvinfo : EIATTR_MIN_STACK_SIZE
	.align		4
.L_49:
        /*012c*/ 	.byte	0x04, 0x12
        /*012e*/ 	.short	(.L_51 - .L_50)
	.align		4
.L_50:
        /*0130*/ 	.word	index@(_Z24adjointCubicWarp3DKernelPKfS0_S0_S0_PfiiiS0_)
        /*0134*/ 	.word	0x00000000


	//----- nvinfo : EIATTR_MIN_STACK_SIZE
	.align		4
.L_51:
        /*0138*/ 	.byte	0x04, 0x12
        /*013a*/ 	.short	(.L_53 - .L_52)
	.align		4
.L_52:
        /*013c*/ 	.word	index@(_Z17cubicWarp3DKernelPKfS0_S0_S0_PfiiiS0_)
        /*0140*/ 	.word	0x00000000


	//----- nvinfo : EIATTR_MIN_STACK_SIZE
	.align		4
.L_53:
        /*0144*/ 	.byte	0x04, 0x12
        /*0146*/ 	.short	(.L_55 - .L_54)
	.align		4
.L_54:
        /*0148*/ 	.word	index@(_Z20jvpCubicWarp2DKernelPKfS0_S0_S0_PfiiS0_)
        /*014c*/ 	.word	0x00000000


	//----- nvinfo : EIATTR_MIN_STACK_SIZE
	.align		4
.L_55:
        /*0150*/ 	.byte	0x04, 0x12
        /*0152*/ 	.short	(.L_57 - .L_56)
	.align		4
.L_56:
        /*0154*/ 	.word	index@(_Z24adjointCubicWarp2DKernelPKfS0_S0_PfiiS0_)
        /*0158*/ 	.word	0x00000000


	//----- nvinfo : EIATTR_MIN_STACK_SIZE
	.align		4
.L_57:
        /*015c*/ 	.byte	0x04, 0x12
        /*015e*/ 	.short	(.L_59 - .L_58)
	.align		4
.L_58:
        /*0160*/ 	.word	index@(_Z17cubicWarp2DKernelPKfS0_S0_PfiiS0_)
        /*0164*/ 	.word	0x00000000


	//----- nvinfo : EIATTR_MIN_STACK_SIZE
	.align		4
.L_59:
        /*0168*/ 	.byte	0x04, 0x12
        /*016a*/ 	.short	(.L_61 - .L_60)
	.align		4
.L_60:
        /*016c*/ 	.word	index@(_Z25adjointLinearWarp3DKernelPKfS0_S0_S0_Pfiii)
        /*0170*/ 	.word	0x00000000


	//----- nvinfo : EIATTR_MIN_STACK_SIZE
	.align		4
.L_61:
        /*0174*/ 	.byte	0x04, 0x12
        /*0176*/ 	.short	(.L_63 - .L_62)
	.align		4
.L_62:
        /*0178*/ 	.word	index@(_Z18linearWarp3DKernelPKfS0_S0_S0_Pfiii)
        /*017c*/ 	.word	0x00000000


	//----- nvinfo : EIATTR_MIN_STACK_SIZE
	.align		4
.L_63:
        /*0180*/ 	.byte	0x04, 0x12
        /*0182*/ 	.short	(.L_65 - .L_64)
	.align		4
.L_64:
        /*0184*/ 	.word	index@(_Z22jvpyLinearWarp2DKernelPKfS0_S0_S0_Pfii)
        /*0188*/ 	.word	0x00000000


	//----- nvinfo : EIATTR_MIN_STACK_SIZE
	.align		4
.L_65:
        /*018c*/ 	.byte	0x04, 0x12
        /*018e*/ 	.short	(.L_67 - .L_66)
	.align		4
.L_66:
        /*0190*/ 	.word	index@(_Z22jvpxLinearWarp2DKernelPKfS0_S0_S0_Pfii)
        /*0194*/ 	.word	0x00000000


	//----- nvinfo : EIATTR_MIN_STACK_SIZE
	.align		4
.L_67:
        /*0198*/ 	.byte	0x04, 0x12
        /*019a*/ 	.short	(.L_69 - .L_68)
	.align		4
.L_68:
        /*019c*/ 	.word	index@(_Z25adjointLinearWarp2DKernelPKfS0_S0_Pfii)
        /*01a0*/ 	.word	0x00000000


	//----- nvinfo : EIATTR_MIN_STACK_SIZE
	.align		4
.L_69:
        /*01a4*/ 	.byte	0x04, 0x12
        /*01a6*/ 	.short	(.L_71 - .L_70)
	.align		4
.L_70:
        /*01a8*/ 	.word	index@(_Z18linearWarp2DKernelPKfS0_S0_Pfii)
        /*01ac*/ 	.word	0x00000000
.L_71:


//--------------------- .nv.compat                --------------------------
	.section	.nv.compat,"",@"SHT_CUDA_COMPAT_INFO"
	.align	4
        /*0000*/ 	.byte	0x02, 0x09, 0x00, 0x00, 0x02, 0x02, 0x01, 0x00, 0x02, 0x05, 0x05, 0x00, 0x03, 0x07, 0x01, 0x01
        /*0010*/ 	.byte	0x02, 0x03, 0x00, 0x00, 0x02, 0x06, 0x01, 0x00, 0x04, 0x0b, 0x08, 0x00, 0x09, 0x00, 0x00, 0x00
        /*0020*/ 	.byte	0x00, 0x00, 0x00, 0x00


//--------------------- .nv.info._Z20jvpCubicWarp3DKernelPKfS0_S0_S0_S0_PfiiiS0_ --------------------------
	.section	.nv.info._Z20jvpCubicWarp3DKernelPKfS0_S0_S0_S0_PfiiiS0_,"",@"SHT_CUDA_INFO"
	.sectionflags	@""
	.align	4


	//----- nvinfo : EIATTR_CUDA_API_VERSION
	.align		4
        /*0000*/ 	.byte	0x04, 0x37
        /*0002*/ 	.short	(.L_73 - .L_72)
.L_72:
        /*0004*/ 	.word	0x00000082


	//----- nvinfo : EIATTR_KPARAM_INFO
	.align		4
.L_73:
        /*0008*/ 	.byte	0x04, 0x17
        /*000a*/ 	.short	(.L_75 - .L_74)
.L_74:
        /*000c*/ 	.word	0x00000000
        /*0010*/ 	.short	0x0009
        /*0012*/ 	.short	0x0040
        /*0014*/ 	.byte	0x00, 0xf5, 0x21, 0x00


	//----- nvinfo : EIATTR_KPARAM_INFO
	.align		4
.L_75:
        /*0018*/ 	.byte	0x04, 0x17
        /*001a*/ 	.short	(.L_77 - .L_76)
.L_76:
        /*001c*/ 	.word	0x00000000
        /*0020*/ 	.short	0x0008
        /*0022*/ 	.short	0x0038
        /*0024*/ 	.byte	0x00, 0xf0, 0x11, 0x00


	//----- nvinfo : EIATTR_KPARAM_INFO
	.align		4
.L_77:
        /*0028*/ 	.byte	0x04, 0x17
        /*002a*/ 	.short	(.L_79 - .L_78)
.L_78:
        /*002c*/ 	.word	0x00000000
        /*0030*/ 	.short	0x0007
        /*0032*/ 	.short	0x0034
        /*0034*/ 	.byte	0x00, 0xf0, 0x11, 0x00


	//----- nvinfo : EIATTR_KPARAM_INFO
	.align		4
.L_79:
        /*0038*/ 	.byte	0x04, 0x17
        /*003a*/ 	.short	(.L_81 - .L_80)
.L_80:
        /*003c*/ 	.word	0x00000000
        /*0040*/ 	.short	0x0006
        /*0042*/ 	.short	0x0030
        /*0044*/ 	.byte	0x00, 0xf0, 0x11, 0x00


	//----- nvinfo : EIATTR_KPARAM_INFO
	.align		4
.L_81:
        /*0048*/ 	.byte	0x04, 0x17
        /*004a*/ 	.short	(.L_83 - .L_82)
.L_82:
        /*004c*/ 	.word	0x00000000
        /*0050*/ 	.short	0x0005
        /*0052*/ 	.short	0x0028
        /*0054*/ 	.byte	0x00, 0xf5, 0x21, 0x00


	//----- nvinfo : EIATTR_KPARAM_INFO
	.align		4
.L_83:
        /*0058*/ 	.byte	0x04, 0x17
        /*005a*/ 	.short	(.L_85 - .L_84)
.L_84:
        /*005c*/ 	.word	0x00000000
        /*0060*/ 	.short	0x0004
        /*0062*/ 	.short	0x0020
        /*0064*/ 	.byte	0x00, 0xf5, 0x21, 0x00


	//----- nvinfo : EIATTR_KPARAM_INFO
	.align		4
.L_85:
        /*0068*/ 	.byte	0x04, 0x17
        /*006a*/ 	.short	(.L_87 - .L_86)
.L_86:
        /*006c*/ 	.word	0x00000000
        /*0070*/ 	.short	0x0003
        /*0072*/ 	.short	0x0018
        /*0074*/ 	.byte	0x00, 0xf5, 0x21, 0x00


	//----- nvinfo : EIATTR_KPARAM_INFO
	.align		4
.L_87:
        /*0078*/ 	.byte	0x04, 0x17
        /*007a*/ 	.short	(.L_89 - .L_88)
.L_88:
        /*007c*/ 	.word	0x00000000
        /*0080*/ 	.short	0x0002
        /*0082*/ 	.short	0x0010
        /*0084*/ 	.byte	0x00, 0xf5, 0x21, 0x00


	//----- nvinfo : EIATTR_KPARAM_INFO
	.align		4
.L_89:
        /*0088*/ 	.byte	0x04, 0x17
        /*008a*/ 	.short	(.L_91 - .L_90)
.L_90:
        /*008c*/ 	.word	0x00000000
        /*0090*/ 	.short	0x0001
        /*0092*/ 	.short	0x0008
        /*0094*/ 	.byte	0x00, 0xf5, 0x21, 0x00


	//----- nvinfo : EIATTR_KPARAM_INFO
	.align		4
.L_91:
        /*0098*/ 	.byte	0x04, 0x17
        /*009a*/ 	.short	(.L_93 - .L_92)
.L_92:
        /*009c*/ 	.word	0x00000000
        /*00a0*/ 	.short	0x0000
        /*00a2*/ 	.short	0x0000
        /*00a4*/ 	.byte	0x00, 0xf5, 0x21, 0x00


	//----- nvinfo : EIATTR_SPARSE_MMA_MASK
	.align		4
.L_93:
        /*00a8*/ 	.byte	0x03, 0x50
        /*00aa*/ 	.short	0x0000


	//----- nvinfo : EIATTR_MAXREG_COUNT
	.align		4
        /*00ac*/ 	.byte	0x03, 0x1b
        /*00ae*/ 	.short	0x00ff


	//----- nvinfo : EIATTR_MERCURY_ISA_VERSION
	.align		4
        /*00b0*/ 	.byte	0x03, 0x5f
        /*00b2*/ 	.short	0x0101


	//----- nvinfo : EIATTR_VRC_CTA_INIT_COUNT
	.align		4
        /*00b4*/ 	.byte	0x02, 0x4a
	.zero		1
	.zero		1


	//----- nvinfo : EIATTR_EXIT_INSTR_OFFSETS
	.align		4
        /*00b8*/ 	.byte	0x04, 0x1c
        /*00ba*/ 	.short	(.L_95 - .L_94)


	//   ....[0]....
.L_94:
        /*00bc*/ 	.word	0x00000120


	//   ....[1]....
        /*00c0*/ 	.word	0x00001220


	//----- nvinfo : EIATTR_CRS_STACK_SIZE
	.align		4
.L_95:
        /*00c4*/ 	.byte	0x04, 0x1e
        /*00c6*/ 	.short	(.L_97 - .L_96)
.L_96:
        /*00c8*/ 	.word	0x00000000


	//----- nvinfo : EIATTR_CBANK_PARAM_SIZE
	.align		4
.L_97:
        /*00cc*/ 	.byte	0x03, 0x19
        /*00ce*/ 	.short	0x0048


	//----- nvinfo : EIATTR_PARAM_CBANK
	.align		4
        /*00d0*/ 	.byte	0x04, 0x0a
        /*00d2*/ 	.short	(.L_99 - .L_98)
	.align		4
.L_98:
        /*00d4*/ 	.word	index@(.nv.constant0._Z20jvpCubicWarp3DKernelPKfS0_S0_S0_S0_PfiiiS0_)
        /*00d8*/ 	.short	0x0380
        /*00da*/ 	.short	0x0048


	//----- nvinfo : EIATTR_SW_WAR
	.align		4
.L_99:
        /*00dc*/ 	.byte	0x04, 0x36
        /*00de*/ 	.short	(.L_101 - .L_100)
.L_100:
        /*00e0*/ 	.word	0x00000008
.L_101:


//--------------------- .nv.info._Z24adjointCubicWarp3DKernelPKfS0_S0_S0_PfiiiS0_ --------------------------
	.section	.nv.info._Z24adjointCubicWarp3DKernelPKfS0_S0_S0_PfiiiS0_,"",@"SHT_CUDA_INFO"
	.sectionflags	@""
	.align	4


	//----- nvinfo : EIATTR_CUDA_API_VERSION
	.align		4
        /*0000*/ 	.byte	0x04, 0x37
        /*0002*/ 	.short	(.L_103 - .L_102)
.L_102:
        /*0004*/ 	.word	0x00000082


	//----- nvinfo : EIATTR_KPARAM_INFO
	.align		4
.L_103:
        /*0008*/ 	.byte	0x04, 0x17
        /*000a*/ 	.short	(.L_105 - .L_104)
.L_104:
        /*000c*/ 	.word	0x00000000
        /*0010*/ 	.short	0x0008
        /*0012*/ 	.short	0x0038
        /*0014*/ 	.byte	0x00, 0xf5, 0x21, 0x00


	//----- nvinfo : EIATTR_KPARAM_INFO
	.align		4
.L_105:
        /*0018*/ 	.byte	0x04, 0x17
        /*001a*/ 	.short	(.L_107 - .L_106)
.L_106:
        /*001c*/ 	.word	0x00000000
        /*0020*/ 	.short	0x0007
        /*0022*/ 	.short	0x0030
        /*0024*/ 	.byte	0x00, 0xf0, 0x11, 0x00


	//----- nvinfo : EIATTR_KPARAM_INFO
	.align		4
.L_107:
        /*0028*/ 	.byte	0x04, 0x17
        /*002a*/ 	.short	(.L_109 - .L_108)
.L_108:
        /*002c*/ 	.word	0x00000000
        /*0030*/ 	.short	0x0006
        /*0032*/ 	.short	0x002c
        /*0034*/ 	.byte	0x00, 0xf0, 0x11, 0x00


	//----- nvinfo : EIATTR_KPARAM_INFO
	.align		4
.L_109:
        /*0038*/ 	.byte	0x04, 0x17
        /*003a*/ 	.short	(.L_111 - .L_110)
.L_110:
        /*003c*/ 	.word	0x00000000
        /*0040*/ 	.short	0x0005
        /*0042*/ 	.short	0x0028
        /*0044*/ 	.byte	0x00, 0xf0, 0x11, 0x00


	//----- nvinfo : EIATTR_KPARAM_INFO
	.align		4
.L_111:
        /*0048*/ 	.byte	0x04, 0x17
        /*004a*/ 	.short	(.L_113 - .L_112)
.L_112:
        /*004c*/ 	.word	0x00000000
        /*0050*/ 	.short	0x0004
        /*0052*/ 	.short	0x0020
        /*0054*/ 	.byte	0x00, 0xf5, 0x21, 0x00


	//----- nvinfo : EIATTR_KPARAM_INFO
	.align		4
.L_113:
        /*0058*/ 	.byte	0x04, 0x17
        /*005a*/ 	.short	(.L_115 - .L_114)
.L_114:
        /*005c*/ 	.word	0x00000000
        /*0060*/ 	.short	0x0003
        /*0062*/ 	.short	0x0018
        /*0064*/ 	.byte	0x00, 0xf5, 0x21, 0x00


	//----- nvinfo : EIATTR_KPARAM_INFO
	.align		4
.L_115:
        /*0068*/ 	.byte	0x04, 0x17
        /*006a*/ 	.short	(.L_117 - .L_116)
.L_116:
        /*006c*/ 	.word	0x00000000
        /*0070*/ 	.short	0x0002
        /*0072*/ 	.short	0x0010
        /*0074*/ 	.byte	0x00, 0xf5, 0x21, 0x00


	//----- nvinfo : EIATTR_KPARAM_INFO
	.align		4
.L_117:
        /*0078*/ 	.byte	0x04, 0x17
        /*007a*/ 	.short	(.L_119 - .L_118)
.L_118:
        /*007c*/ 	.word	0x00000000
        /*0080*/ 	.short	0x0001
        /*0082*/ 	.short	0x0008
        /*0084*/ 	.byte	0x00, 0xf5, 0x21, 0x00


	//----- nvinfo : EIATTR_KPARAM_INFO
	.align		4
.L_119:
        /*0088*/ 	.byte	0x04, 0x17
        /*008a*/ 	.short	(.L_121 - .L_120)
.L_120:
        /*008c*/ 	.word	0x00000000
        /*0090*/ 	.short	0x0000
        /*0092*/ 	.short	0x0000
        /*0094*/ 	.byte	0x00, 0xf5, 0x21, 0x00


	//----- nvinfo : EIATTR_SPARSE_MMA_MASK
	.align		4
.L_121:
        /*0098*/ 	.byte	0x03, 0x50
        /*009a*/ 	.short	0x0000


	//----- nvinfo : EIATTR_MAXREG_COUNT
	.align		4
        /*009c*/ 	.byte	0x03, 0x1b
        /*009e*/ 	.short	0x00ff


	//----- nvinfo : EIATTR_MERCURY_ISA_VERSION
	.align		4
        /*00a0*/ 	.byte	0x03, 0x5f
        /*00a2*/ 	.short	0x0101


	//----- nvinfo : EIATTR_VRC_CTA_INIT_COUNT
	.align		4
        /*00a4*/ 	.byte	0x02, 0x4a
	.zero		1
	.zero		1


	//----- nvinfo : EIATTR_EXIT_INSTR_OFFSETS
	.align		4
        /*00a8*/ 	.byte	0x04, 0x1c
        /*00aa*/ 	.short	(.L_123 - .L_122)


	//   ....[0]....
.L_122:
        /*00ac*/ 	.word	0x00000120


	//   ....[1]....
        /*00b0*/ 	.word	0x000011d0


	//----- nvinfo : EIATTR_CRS_STACK_SIZE
	.align		4
.L_123:
        /*00b4*/ 	.byte	0x04, 0x1e
        /*00b6*/ 	.short	(.L_125 - .L_124)
.L_124:
        /*00b8*/ 	.word	0x00000000


	//----- nvinfo : EIATTR_CBANK_PARAM_SIZE
	.align		4
.L_125:
        /*00bc*/ 	.byte	0x03, 0x19
        /*00be*/ 	.short	0x0040


	//----- nvinfo : EIATTR_PARAM_CBANK
	.align		4
        /*00c0*/ 	.byte	0x04, 0x0a
        /*00c2*/ 	.short	(.L_127 - .L_126)
	.align		4
.L_126:
        /*00c4*/ 	.word	index@(.nv.constant0._Z24adjointCubicWarp3DKernelPKfS0_S0_S0_PfiiiS0_)
        /*00c8*/ 	.short	0x0380
        /*00ca*/ 	.short	0x0040


	//----- nvinfo : EIATTR_SW_WAR
	.align		4
.L_127:
        /*00cc*/ 	.byte	0x04, 0x36
        /*00ce*/ 	.short	(.L_129 - .L_128)
.L_128:
        /*00d0*/ 	.word	0x00000008
.L_129:


//--------------------- .nv.info._Z17cubicWarp3DKernelPKfS0_S0_S0_PfiiiS0_ --------------------------
	.section	.nv.info._Z17cubicWarp3DKernelPKfS0_S0_S0_PfiiiS0_,"",@"SHT_CUDA_INFO"
	.sectionflags	@""
	.align	4


	//----- nvinfo : EIATTR_CUDA_API_VERSION
	.align		4
        /*0000*/ 	.byte	0x04, 0x37
        /*0002*/ 	.short	(.L_131 - .L_130)
.L_130:
        /*0004*/ 	.word	0x00000082


	//----- nvinfo : EIATTR_KPARAM_INFO
	.align		4
.L_131:
        /*0008*/ 	.byte	0x04, 0x17
        /*000a*/ 	.short	(.L_133 - .L_132)
.L_132:
        /*000c*/ 	.word	0x00000000
        /*0010*/ 	.short	0x0008
        /*0012*/ 	.short	0x0038
        /*0014*/ 	.byte	0x00, 0xf5, 0x21, 0x00


	//----- nvinfo : EIATTR_KPARAM_INFO
	.align		4
.L_133:
        /*0018*/ 	.byte	0x04, 0x17
        /*001a*/ 	.short	(.L_135 - .L_134)
.L_134:
        /*001c*/ 	.word	0x00000000
        /*0020*/ 	.short	0x0007
        /*0022*/ 	.short	0x0030
        /*0024*/ 	.byte	0x00, 0xf0, 0x11, 0x00


	//----- nvinfo : EIATTR_KPARAM_INFO
	.align		4
.L_135:
        /*0028*/ 	.byte	0x04, 0x17
        /*002a*/ 	.short	(.L_137 - .L_136)
.L_136:
        /*002c*/ 	.word	0x00000000
        /*0030*/ 	.short	0x0006
        /*0032*/ 	.short	0x002c
        /*0034*/ 	.byte	0x00, 0xf0, 0x11, 0x00


	//----- nvinfo : EIATTR_KPARAM_INFO
	.align		4
.L_137:
        /*0038*/ 	.byte	0x04, 0x17
        /*003a*/ 	.short	(.L_139 - .L_138)
.L_138:
        /*003c*/ 	.word	0x00000000
        /*0040*/ 	.short	0x0005
        /*0042*/ 	.short	0x0028
        /*0044*/ 	.byte	0x00, 0xf0, 0x11, 0x00


	//----- nvinfo : EIATTR_KPARAM_INFO
	.align		4
.L_139:
        /*0048*/ 	.byte	0x04, 0x17
        /*004a*/ 	.short	(.L_141 - .L_140)
.L_140:
        /*004c*/ 	.word	0x00000000
        /*0050*/ 	.short	0x0004
        /*0052*/ 	.short	0x0020
        /*0054*/ 	.byte	0x00, 0xf5, 0x21, 0x00


	//----- nvinfo : EIATTR_KPARAM_INFO
	.align		4
.L_141:
        /*0058*/ 	.byte	0x04, 0x17
        /*005a*/ 	.short	(.L_143 - .L_142)
.L_142:
        /*005c*/ 	.word	0x00000000
        /*0060*/ 	.short	0x0003
        /*0062*/ 	.short	0x0018
        /*0064*/ 	.byte	0x00, 0xf5, 0x21, 0x00


	//----- nvinfo : EIATTR_KPARAM_INFO
	.align		4
.L_143:
        /*0068*/ 	.byte	0x04, 0x17
        /*006a*/ 	.short	(.L_145 - .L_144)
.L_144:
        /*006c*/ 	.word	0x00000000
        /*0070*/ 	.short	0x0002
        /*0072*/ 	.short	0x0010
        /*0074*/ 	.byte	0x00, 0xf5, 0x21, 0x00


	//----- nvinfo : EIATTR_KPARAM_INFO
	.align		4
.L_145:
        /*0078*/ 	.byte	0x04, 0x17
        /*007a*/ 	.short	(.L_147 - .L_146)
.L_146:
        /*007c*/ 	.word	0x00000000
        /*0080*/ 	.short	0x0001
        /*0082*/ 	.short	0x0008
        /*0084*/ 	.byte	0x00, 0xf5, 0x21, 0x00


	//----- nvinfo : EIATTR_KPARAM_INFO
	.align		4
.L_147:
        /*0088*/ 	.byte	0x04, 0x17
        /*008a*/ 	.short	(.L_149 - .L_148)
.L_148:
        /*008c*/ 	.word	0x00000000
        /*0090*/ 	.short	0x0000
        /*0092*/ 	.short	0x0000
        /*0094*/ 	.byte	0x00, 0xf5, 0x21, 0x00


	//----- nvinfo : EIATTR_SPARSE_MMA_MASK
	.align		4
.L_149:
        /*0098*/ 	.byte	0x03, 0x50
        /*009a*/ 	.short	0x0000


	//----- nvinfo : EIATTR_MAXREG_COUNT
	.align		4
        /*009c*/ 	.byte	0x03, 0x1b
        /*009e*/ 	.short	0x00ff


	//----- nvinfo : EIATTR_MERCURY_ISA_VERSION
	.align		4
        /*00a0*/ 	.byte	0x03, 0x5f
        /*00a2*/ 	.short	0x0101


	//----- nvinfo : EIATTR_VRC_CTA_INIT_COUNT
	.align		4
        /*00a4*/ 	.byte	0x02, 0x4a
	.zero		1
	.zero		1


	//----- nvinfo : EIATTR_EXIT_INSTR_OFFSETS
	.align		4
        /*00a8*/ 	.byte	0x04, 0x1c
        /*00aa*/ 	.short	(.L_151 - .L_150)


	//   ....[0]....
.L_150:
        /*00ac*/ 	.word	0x00000120


	//   ....[1]....
        /*00b0*/ 	.word	0x000011e0


	//----- nvinfo : EIATTR_CRS_STACK_SIZE
	.align		4
.L_151:
        /*00b4*/ 	.byte	0x04, 0x1e
        /*00b6*/ 	.short	(.L_153 - .L_152)
.L_152:
        /*00b8*/ 	.word	0x00000000


	//----- nvinfo : EIATTR_CBANK_PARAM_SIZE
	.align		4
.L_153:
        /*00bc*/ 	.byte	0x03, 0x19
        /*00be*/ 	.short	0x0040


	//----- nvinfo : EIATTR_PARAM_CBANK
	.align		4
        /*00c0*/ 	.byte	0x04, 0x0a
        /*00c2*/ 	.short	(.L_155 - .L_154)
	.align		4
.L_154:
        /*00c4*/ 	.word	index@(.nv.constant0._Z17cubicWarp3DKernelPKfS0_S0_S0_PfiiiS0_)
        /*00c8*/ 	.short	0x0380
        /*00ca*/ 	.short	0x0040


	//----- nvinfo : EIATTR_SW_WAR
	.align		4
.L_155:
        /*00cc*/ 	.byte	0x04, 0x36
        /*00ce*/ 	.short	(.L_157 - .L_156)
.L_156:
        /*00d0*/ 	.word	0x00000008
.L_157:


//--------------------- .nv.info._Z20jvpCubicWarp2DKernelPKfS0_S0_S0_PfiiS0_ --------------------------
	.section	.nv.info._Z20jvpCubicWarp2DKernelPKfS0_S0_S0_PfiiS0_,"",@"SHT_CUDA_INFO"
	.sectionflags	@""
	.align	4


	//----- nvinfo : EIATTR_CUDA_API_VERSION
	.align		4
        /*0000*/ 	.byte	0x04, 0x37
        /*0002*/ 	.short	(.L_159 - .L_158)
.L_158:
        /*0004*/ 	.word	0x00000082


	//----- nvinfo : EIATTR_KPARAM_INFO
	.align		4
.L_159:
        /*0008*/ 	.byte	0x04, 0x17
        /*000a*/ 	.short	(.L_161 - .L_160)
.L_160:
        /*000c*/ 	.word	0x00000000
        /*0010*/ 	.short	0x0007
        /*0012*/ 	.short	0x0030
        /*0014*/ 	.byte	0x00, 0xf5, 0x21, 0x00


	//----- nvinfo : EIATTR_KPARAM_INFO
	.align		4
.L_161:
        /*0018*/ 	.byte	0x04, 0x17
        /*001a*/ 	.short	(.L_163 - .L_162)
.L_162:
        /*001c*/ 	.word	0x00000000
        /*0020*/ 	.short	0x0006
        /*0022*/ 	.short	0x002c
        /*0024*/ 	.byte	0x00, 0xf0, 0x11, 0x00


	//----- nvinfo : EIATTR_KPARAM_INFO
	.align		4
.L_163:
        /*0028*/ 	.byte	0x04, 0x17
        /*002a*/ 	.short	(.L_165 - .L_164)
.L_164:
        /*002c*/ 	.word	0x00000000
        /*0030*/ 	.short	0x0005
        /*0032*/ 	.short	0x0028
        /*0034*/ 	.byte	0x00, 0xf0, 0x11, 0x00


	//----- nvinfo : EIATTR_KPARAM_INFO
	.align		4
.L_165:
        /*0038*/ 	.byte	0x04, 0x17
        /*003a*/ 	.short	(.L_167 - .L_166)
.L_166:
        /*003c*/ 	.word	0x00000000
        /*0040*/ 	.short	0x0004
        /*0042*/ 	.short	0x0020
        /*0044*/ 	.byte	0x00, 0xf5, 0x21, 0x00


	//----- nvinfo : EIATTR_KPARAM_INFO
	.align		4
.L_167:
        /*0048*/ 	.byte	0x04, 0x17
        /*004a*/ 	.short	(.L_169 - .L_168)
.L_168:
        /*004c*/ 	.word	0x00000000
        /*0050*/ 	.short	0x0003
        /*0052*/ 	.short	0x0018
        /*0054*/ 	.byte	0x00, 0xf5, 0x21, 0x00


	//----- nvinfo : EIATTR_KPARAM_INFO
	.align		4
.L_169:
        /*0058*/ 	.byte	0x04, 0x17
        /*005a*/ 	.short	(.L_171 - .L_170)
.L_170:
        /*005c*/ 	.word	0x00000000
        /*0060*/ 	.short	0x0002
        /*0062*/ 	.short	0x0010
        /*0064*/ 	.byte	0x00, 0xf5, 0x21, 0x00


	//----- nvinfo : EIATTR_KPARAM_INFO
	.align		4
.L_171:
        /*0068*/ 	.byte	0x04, 0x17
        /*006a*/ 	.short	(.L_173 - .L_172)
.L_172:
        /*006c*/ 	.word	0x00000000
        /*0070*/ 	.short	0x0001
        /*0072*/ 	.short	0x0008
        /*0074*/ 	.byte	0x00, 0xf5, 0x21, 0x00


	//----- nvinfo : EIATTR_KPARAM_INFO
	.align		4
.L_173:
        /*0078*/ 	.byte	0x04, 0x17
        /*007a*/ 	.short	(.L_175 - .L_174)
.L_174:
        /*007c*/ 	.word	0x00000000
        /*0080*/ 	.short	0x0000
        /*0082*/ 	.short	0x0000
        /*0084*/ 	.byte	0x00, 0xf5, 0x21, 0x00


	//----- nvinfo : EIATTR_SPARSE_MMA_MASK
	.align		4
.L_175:
        /*0088*/ 	.byte	0x03, 0x50
        /*008a*/ 	.short	0x0000


	//----- nvinfo : EIATTR_MAXREG_COUNT
	.align		4
        /*008c*/ 	.byte	0x03, 0x1b
        /*008e*/ 	.short	0x00ff


	//----- nvinfo : EIATTR_MERCURY_ISA_VERSION
	.align		4
        /*0090*/ 	.byte	0x03, 0x5f
        /*0092*/ 	.short	0x0101


	//----- nvinfo : EIATTR_VRC_CTA_INIT_COUNT
	.align		4
        /*0094*/ 	.byte	0x02, 0x4a
	.zero		1
	.zero		1


	//----- nvinfo : EIATTR_EXIT_INSTR_OFFSETS
	.align		4
        /*0098*/ 	.byte	0x04, 0x1c
        /*009a*/ 	.short	(.L_177 - .L_176)


	//   ....[0]....
.L_176:
        /*009c*/ 	.word	0x000000c0


	//   ....[1]....
        /*00a0*/ 	.word	0x000011e0


	//----- nvinfo : EIATTR_CRS_STACK_SIZE
	.align		4
.L_177:
        /*00a4*/ 	.byte	0x04, 0x1e
        /*00a6*/ 	.short	(.L_179 - .L_178)
.L_178:
        /*00a8*/ 	.word	0x00000000


	//----- nvinfo : EIATTR_CBANK_PARAM_SIZE
	.align		4
.L_179:
        /*00ac*/ 	.byte	0x03, 0x19
        /*00ae*/ 	.short	0x0038


	//----- nvinfo : EIATTR_PARAM_CBANK
	.align		4
        /*00b0*/ 	.byte	0x04, 0x0a
        /*00b2*/ 	.short	(.L_181 - .L_180)
	.align		4
.L_180:
        /*00b4*/ 	.word	index@(.nv.constant0._Z20jvpCubicWarp2DKernelPKfS0_S0_S0_PfiiS0_)
        /*00b8*/ 	.short	0x0380
        /*00ba*/ 	.short	0x0038


	//----- nvinfo : EIATTR_SW_WAR
	.align		4
.L_181:
        /*00bc*/ 	.byte	0x04, 0x36
        /*00be*/ 	.short	(.L_183 - .L_182)
.L_182:
        /*00c0*/ 	.word	0x00000008
.L_183:


//--------------------- .nv.info._Z24adjointCubicWarp2DKernelPKfS0_S0_PfiiS0_ --------------------------
	.section	.nv.info._Z24adjointCubicWarp2DKernelPKfS0_S0_PfiiS0_,"",@"SHT_CUDA_INFO"
	.sectionflags	@""
	.align	4


	//----- nvinfo : EIATTR_CUDA_API_VERSION
	.align		4
        /*0000*/ 	.byte	0x04, 0x37
        /*0002*/ 	.short	(.L_185 - .L_184)
.L_184:
        /*0004*/ 	.word	0x00000082


	//----- nvinfo : EIATTR_KPARAM_INFO
	.align		4
.L_185:
        /*0008*/ 	.byte	0x04, 0x17
        /*000a*/ 	.short	(.L_187 - .L_186)
.L_186:
        /*000c*/ 	.word	0x00000000
        /*0010*/ 	.short	0x0006
        /*0012*/ 	.short	0x0028
        /*0014*/ 	.byte	0x00, 0xf5, 0x21, 0x00


	//----- nvinfo : EIATTR_KPARAM_INFO
	.align		4
.L_187:
        /*0018*/ 	.byte	0x04, 0x17
        /*001a*/ 	.short	(.L_189 - .L_188)
.L_188:
        /*001c*/ 	.word	0x00000000
        /*0020*/ 	.short	0x0005
        /*0022*/ 	.short	0x0024
        /*0024*/ 	.byte	0x00, 0xf0, 0x11, 0x00


	//----- nvinfo : EIATTR_KPARAM_INFO
	.align		4
.L_189:
        /*0028*/ 	.byte	0x04, 0x17
        /*002a*/ 	.short	(.L_191 - .L_190)
.L_190:
        /*002c*/ 	.word	0x00000000
        /*0030*/ 	.short	0x0004
        /*0032*/ 	.short	0x0020
        /*0034*/ 	.byte	0x00, 0xf0, 0x11, 0x00


	//----- nvinfo : EIATTR_KPARAM_INFO
	.align		4
.L_191:
        /*0038*/ 	.byte	0x04, 0x17
        /*003a*/ 	.short	(.L_193 - .L_192)
.L_192:
        /*003c*/ 	.word	0x00000000
        /*0040*/ 	.short	0x0003
        /*0042*/ 	.short	0x0018
        /*0044*/ 	.byte	0x00, 0xf5, 0x21, 0x00


	//----- nvinfo : EIATTR_KPARAM_INFO
	.align		4
.L_193:
        /*0048*/ 	.byte	0x04, 0x17
        /*004a*/ 	.short	(.L_195 - .L_194)
.L_194:
        /*004c*/ 	.word	0x00000000
        /*0050*/ 	.short	0x0002
        /*0052*/ 	.short	0x0010
        /*0054*/ 	.byte	0x00, 0xf5, 0x21, 0x00


	//----- nvinfo : EIATTR_KPARAM_INFO
	.align		4
.L_195:
        /*0058*/ 	.byte	0x04, 0x17
        /*005a*/ 	.short	(.L_197 - .L_196)
.L_196:
        /*005c*/ 	.word	0x00000000
        /*0060*/ 	.short	0x0001
        /*0062*/ 	.short	0x0008
        /*0064*/ 	.byte	0x00, 0xf5, 0x21, 0x00


	//----- nvinfo : EIATTR_KPARAM_INFO
	.align		4
.L_197:
        /*0068*/ 	.byte	0x04, 0x17
        /*006a*/ 	.short	(.L_199 - .L_198)
.L_198:
        /*006c*/ 	.word	0x00000000
        /*0070*/ 	.short	0x0000
        /*0072*/ 	.short	0x0000
        /*0074*/ 	.byte	0x00, 0xf5, 0x21, 0x00


	//----- nvinfo : EIATTR_SPARSE_MMA_MASK
	.align		4
.L_199:
        /*0078*/ 	.byte	0x03, 0x50
        /*007a*/ 	.short	0x0000


	//----- nvinfo : EIATTR_MAXREG_COUNT
	.align		4
        /*007c*/ 	.byte	0x03, 0x1b
        /*007e*/ 	.short	0x00ff


	//----- nvinfo : EIATTR_MERCURY_ISA_VERSION
	.align		4
        /*0080*/ 	.byte	0x03, 0x5f
        /*0082*/ 	.short	0x0101


	//----- nvinfo : EIATTR_VRC_CTA_INIT_COUNT
	.align		4
        /*0084*/ 	.byte	0x02, 0x4a
	.zero		1
	.zero		1


	//----- nvinfo : EIATTR_EXIT_INSTR_OFFSETS
	.align		4
        /*0088*/ 	.byte	0x04, 0x1c
        /*008a*/ 	.short	(.L_201 - .L_200)


	//   ....[0]....
.L_200:
        /*008c*/ 	.word	0x000000c0


	//   ....[1]....
        /*0090*/ 	.word	0x000010d0


	//----- nvinfo : EIATTR_CRS_STACK_SIZE
	.align		4
.L_201:
        /*0094*/ 	.byte	0x04, 0x1e
        /*0096*/ 	.short	(.L_203 - .L_202)
.L_202:
        /*0098*/ 	.word	0x00000000


	//----- nvinfo : EIATTR_CBANK_PARAM_SIZE
	.align		4
.L_203:
        /*009c*/ 	.byte	0x03, 0x19
        /*009e*/ 	.short	0x0030


	//----- nvinfo : EIATTR_PARAM_CBANK
	.align		4
        /*00a0*/ 	.byte	0x04, 0x0a
        /*00a2*/ 	.short	(.L_205 - .L_204)
	.align		4
.L_204:
        /*00a4*/ 	.word	index@(.nv.constant0._Z24adjointCubicWarp2DKernelPKfS0_S0_PfiiS0_)
        /*00a8*/ 	.short	0x0380
        /*00aa*/ 	.short	0x0030


	//----- nvinfo : EIATTR_SW_WAR
	.align		4
.L_205:
        /*00ac*/ 	.byte	0x04, 0x36
        /*00ae*/ 	.short	(.L_207 - .L_206)
.L_206:
        /*00b0*/ 	.word	0x00000008
.L_207:


//--------------------- .nv.info._Z17cubicWarp2DKernelPKfS0_S0_PfiiS0_ --------------------------
	.section	.nv.info._Z17cubicWarp2DKernelPKfS0_S0_PfiiS0_,"",@"SHT_CUDA_INFO"
	.sectionflags	@""
	.align	4


	//----- nvinfo : EIATTR_CUDA_API_VERSION
	.align		4
        /*0000*/ 	.byte	0x04, 0x37
        /*0002*/ 	.short	(.L_209 - .L_208)
.L_208:
        /*0004*/ 	.word	0x00000082


	//----- nvinfo : EIATTR_KPARAM_INFO
	.align		4
.L_209:
        /*0008*/ 	.byte	0x04, 0x17
        /*000a*/ 	.short	(.L_211 - .L_210)
.L_210:
        /*000c*/ 	.word	0x00000000
        /*0010*/ 	.short	0x0006
        /*0012*/ 	.short	0x0028
        /*0014*/ 	.byte	0x00, 0xf5, 0x21, 0x00


	//----- nvinfo : EIATTR_KPARAM_INFO
	.align		4
.L_211:
        /*0018*/ 	.byte	0x04, 0x17
        /*001a*/ 	.short	(.L_213 - .L_212)
.L_212:
        /*001c*/ 	.word	0x00000000
        /*0020*/ 	.short	0x0005
        /*0022*/ 	.short	0x0024
        /*0024*/ 	.byte	0x00, 0xf0, 0x11, 0x00


	//----- nvinfo : EIATTR_KPARAM_INFO
	.align		4
.L_213:
        /*0028*/ 	.byte	0x04, 0x17
        /*002a*/ 	.short	(.L_215 - .L_214)
.L_214:
        /*002c*/ 	.word	0x00000000
        /*0030*/ 	.short	0x0004
        /*0032*/ 	.short	0x0020
        /*0034*/ 	.byte	0x00, 0xf0, 0x11, 0x00


	//----- nvinfo : EIATTR_KPARAM_INFO
	.align		4
.L_215:
        /*0038*/ 	.byte	0x04, 0x17
        /*003a*/ 	.short	(.L_217 - .L_216)
.L_216:
        /*003c*/ 	.word	0x00000000
        /*0040*/ 	.short	0x0003
        /*0042*/ 	.short	0x0018
        /*0044*/ 	.byte	0x00, 0xf5, 0x21, 0x00


	//----- nvinfo : EIATTR_KPARAM_INFO
	.align		4
.L_217:
        /*0048*/ 	.byte	0x04, 0x17
        /*004a*/ 	.short	(.L_219 - .L_218)
.L_218:
        /*004c*/ 	.word	0x00000000
        /*0050*/ 	.short	0x0002
        /*0052*/ 	.short	0x0010
        /*0054*/ 	.byte	0x00, 0xf5, 0x21, 0x00


	//----- nvinfo : EIATTR_KPARAM_INFO
	.align		4
.L_219:
        /*0058*/ 	.byte	0x04, 0x17
        /*005a*/ 	.short	(.L_221 - .L_220)
.L_220:
        /*005c*/ 	.word	0x00000000
        /*0060*/ 	.short	0x0001
        /*0062*/ 	.short	0x0008
        /*0064*/ 	.byte	0x00, 0xf5, 0x21, 0x00


	//----- nvinfo : EIATTR_KPARAM_INFO
	.align		4
.L_221:
        /*0068*/ 	.byte	0x04, 0x17
        /*006a*/ 	.short	(.L_223 - .L_222)
.L_222:
        /*006c*/ 	.word	0x00000000
        /*0070*/ 	.short	0x0000
        /*0072*/ 	.short	0x0000
        /*0074*/ 	.byte	0x00, 0xf5, 0x21, 0x00


	//----- nvinfo : EIATTR_SPARSE_MMA_MASK
	.align		4
.L_223:
        /*0078*/ 	.byte	0x03, 0x50
        /*007a*/ 	.short	0x0000


	//----- nvinfo : EIATTR_MAXREG_COUNT
	.align		4
        /*007c*/ 	.byte	0x03, 0x1b
        /*007e*/ 	.short	0x00ff


	//----- nvinfo : EIATTR_MERCURY_ISA_VERSION
	.align		4
        /*0080*/ 	.byte	0x03, 0x5f
        /*0082*/ 	.short	0x0101


	//----- nvinfo : EIATTR_VRC_CTA_INIT_COUNT
	.align		4
        /*0084*/ 	.byte	0x02, 0x4a
	.zero		1
	.zero		1


	//----- nvinfo : EIATTR_EXIT_INSTR_OFFSETS
	.align		4
        /*0088*/ 	.byte	0x04, 0x1c
        /*008a*/ 	.short	(.L_225 - .L_224)


	//   ....[0]....
.L_224:
        /*008c*/ 	.word	0x000000c0


	//   ....[1]....
        /*0090*/ 	.word	0x00001110


	//----- nvinfo : EIATTR_CRS_STACK_SIZE
	.align		4
.L_225:
        /*0094*/ 	.byte	0x04, 0x1e
        /*0096*/ 	.short	(.L_227 - .L_226)
.L_226:
        /*0098*/ 	.word	0x00000000


	//----- nvinfo : EIATTR_CBANK_PARAM_SIZE
	.align		4
.L_227:
        /*009c*/ 	.byte	0x03, 0x19
        /*009e*/ 	.short	0x0030


	//----- nvinfo : EIATTR_PARAM_CBANK
	.align		4
        /*00a0*/ 	.byte	0x04, 0x0a
        /*00a2*/ 	.short	(.L_229 - .L_228)
	.align		4
.L_228:
        /*00a4*/ 	.word	index@(.nv.constant0._Z17cubicWarp2DKernelPKfS0_S0_PfiiS0_)
        /*00a8*/ 	.short	0x0380
        /*00aa*/ 	.short	0x0030


	//----- nvinfo : EIATTR_SW_WAR
	.align		4
.L_229:
        /*00ac*/ 	.byte	0x04, 0x36
        /*00ae*/ 	.short	(.L_231 - .L_230)
.L_230:
        /*00b0*/ 	.word	0x00000008
.L_231:


//--------------------- .nv.info._Z25adjointLinearWarp3DKernelPKfS0_S0_S0_Pfiii --------------------------
	.section	.nv.info._Z25adjointLinearWarp3DKernelPKfS0_S0_S0_Pfiii,"",@"SHT_CUDA_INFO"
	.sectionflags	@""
	.align	4


	//----- nvinfo : EIATTR_CUDA_API_VERSION
	.align		4
        /*0000*/ 	.byte	0x04, 0x37
        /*0002*/ 	.short	(.L_233 - .L_232)
.L_232:
        /*0004*/ 	.word	0x00000082


	//----- nvinfo : EIATTR_KPARAM_INFO
	.align		4
.L_233:
        /*0008*/ 	.byte	0x04, 0x17
        /*000a*/ 	.short	(.L_235 - .L_234)
.L_234:
        /*000c*/ 	.word	0x00000000
        /*0010*/ 	.short	0x0007
        /*0012*/ 	.short	0x0030
        /*0014*/ 	.byte	0x00, 0xf0, 0x11, 0x00


	//----- nvinfo : EIATTR_KPARAM_INFO
	.align		4
.L_235:
        /*0018*/ 	.byte	0x04, 0x17
        /*001a*/ 	.short	(.L_237 - .L_236)
.L_236:
        /*001c*/ 	.word	0x00000000
        /*0020*/ 	.short	0x0006
        /*0022*/ 	.short	0x002c
        /*0024*/ 	.byte	0x00, 0xf0, 0x11, 0x00


	//----- nvinfo : EIATTR_KPARAM_INFO
	.align		4
.L_237:
        /*0028*/ 	.byte	0x04, 0x17
        /*002a*/ 	.short	(.L_239 - .L_238)
.L_238:
        /*002c*/ 	.word	0x00000000
        /*0030*/ 	.short	0x0005
        /*0032*/ 	.short	0x0028
        /*0034*/ 	.byte	0x00, 0xf0, 0x11, 0x00


	//----- nvinfo : EIATTR_KPARAM_INFO
	.align		4
.L_239:
        /*0038*/ 	.byte	0x04, 0x17
        /*003a*/ 	.short	(.L_241 - .L_240)
.L_240:
        /*003c*/ 	.word	0x00000000
        /*0040*/ 	.short	0x0004
        /*0042*/ 	.short	0x0020
        /*0044*/ 	.byte	0x00, 0xf5, 0x21, 0x00


	//----- nvinfo : EIATTR_KPARAM_INFO
	.align		4
.L_241:
        /*0048*/ 	.byte	0x04, 0x17
        /*004a*/ 	.short	(.L_243 - .L_242)
.L_242:
        /*004c*/ 	.word	0x00000000
        /*0050*/ 	.short	0x0003
        /*0052*/ 	.short	0x0018
        /*0054*/ 	.byte	0x00, 0xf5, 0x21, 0x00


	//----- nvinfo : EIATTR_KPARAM_INFO
	.align		4
.L_243:
        /*0058*/ 	.byte	0x04, 0x17
        /*005a*/ 	.short	(.L_245 - .L_244)
.L_244:
        /*005c*/ 	.word	0x00000000
        /*0060*/ 	.short	0x0002
        /*0062*/ 	.short	0x0010
        /*0064*/ 	.byte	0x00, 0xf5, 0x21, 0x00


	//----- nvinfo : EIATTR_KPARAM_INFO
	.align		4
.L_245:
        /*0068*/ 	.byte	0x04, 0x17
        /*006a*/ 	.short	(.L_247 - .L_246)
.L_246:
        /*006c*/ 	.word	0x00000000
        /*0070*/ 	.short	0x0001
        /*0072*/ 	.short	0x0008
        /*0074*/ 	.byte	0x00, 0xf5, 0x21, 0x00


	//----- nvinfo : EIATTR_KPARAM_INFO
	.align		4
.L_247:
        /*0078*/ 	.byte	0x04, 0x17
        /*007a*/ 	.short	(.L_249 - .L_248)
.L_248:
        /*007c*/ 	.word	0x00000000
        /*0080*/ 	.short	0x0000
        /*0082*/ 	.short	0x0000
        /*0084*/ 	.byte	0x00, 0xf5, 0x21, 0x00


	//----- nvinfo : EIATTR_SPARSE_MMA_MASK
	.align		4
.L_249:
        /*0088*/ 	.byte	0x03, 0x50
        /*008a*/ 	.short	0x0000


	//----- nvinfo : EIATTR_MAXREG_COUNT
	.align		4
        /*008c*/ 	.byte	0x03, 0x1b
        /*008e*/ 	.short	0x00ff


	//----- nvinfo : EIATTR_MERCURY_ISA_VERSION
	.align		4
        /*0090*/ 	.byte	0x03, 0x5f
        /*0092*/ 	.short	0x0101


	//----- nvinfo : EIATTR_VRC_CTA_INIT_COUNT
	.align		4
        /*0094*/ 	.byte	0x02, 0x4a
	.zero		1
	.zero		1


	//----- nvinfo : EIATTR_EXIT_INSTR_OFFSETS
	.align		4
        /*0098*/ 	.byte	0x04, 0x1c
        /*009a*/ 	.short	(.L_251 - .L_250)


	//   ....[0]....
.L_250:
        /*009c*/ 	.word	0x00000120


	//   ....[1]....
        /*00a0*/ 	.word	0x00000a30


	//   ....[2]....
        /*00a4*/ 	.word	0x00000a60


	//   ....[3]....
        /*00a8*/ 	.word	0x00000a90


	//   ....[4]....
        /*00ac*/ 	.word	0x00000ae0


	//----- nvinfo : EIATTR_CRS_STACK_SIZE
	.align		4
.L_251:
        /*00b0*/ 	.byte	0x04, 0x1e
        /*00b2*/ 	.short	(.L_253 - .L_252)
.L_252:
        /*00b4*/ 	.word	0x00000000


	//----- nvinfo : EIATTR_CBANK_PARAM_SIZE
	.align		4
.L_253:
        /*00b8*/ 	.byte	0x03, 0x19
        /*00ba*/ 	.short	0x0034


	//----- nvinfo : EIATTR_PARAM_CBANK
	.align		4
        /*00bc*/ 	.byte	0x04, 0x0a
        /*00be*/ 	.short	(.L_255 - .L_254)
	.align		4
.L_254:
        /*00c0*/ 	.word	index@(.nv.constant0._Z25adjointLinearWarp3DKernelPKfS0_S0_S0_Pfiii)
        /*00c4*/ 	.short	0x0380
        /*00c6*/ 	.short	0x0034


	//----- nvinfo : EIATTR_SW_WAR
	.align		4
.L_255:
        /*00c8*/ 	.byte	0x04, 0x36
        /*00ca*/ 	.short	(.L_257 - .L_256)
.L_256:
        /*00cc*/ 	.word	0x00000008
.L_257:


//--------------------- .nv.info._Z18linearWarp3DKernelPKfS0_S0_S0_Pfiii --------------------------
	.section	.nv.info._Z18linearWarp3DKernelPKfS0_S0_S0_Pfiii,"",@"SHT_CUDA_INFO"
	.sectionflags	@""
	.align	4


	//----- nvinfo : EIATTR_CUDA_API_VERSION
	.align		4
        /*0000*/ 	.byte	0x04, 0x37
        /*0002*/ 	.short	(.L_259 - .L_258)
.L_258:
        /*0004*/ 	.word	0x00000082


	//----- nvinfo : EIATTR_KPARAM_INFO
	.align		4
.L_259:
        /*0008*/ 	.byte	0x04, 0x17
        /*000a*/ 	.short	(.L_261 - .L_260)
.L_260:
        /*000c*/ 	.word	0x00000000
        /*0010*/ 	.short	0x0007
        /*0012*/ 	.short	0x0030
        /*0014*/ 	.byte	0x00, 0xf0, 0x11, 0x00


	//----- nvinfo : EIATTR_KPARAM_INFO
	.align		4
.L_261:
        /*0018*/ 	.byte	0x04, 0x17
        /*001a*/ 	.short	(.L_263 - .L_262)
.L_262:
        /*001c*/ 	.word	0x00000000
        /*0020*/ 	.short	0x0006
        /*0022*/ 	.short	0x002c
        /*0024*/ 	.byte	0x00, 0xf0, 0x11, 0x00


	//----- nvinfo : EIATTR_KPARAM_INFO
	.align		4
.L_263:
        /*0028*/ 	.byte	0x04, 0x17
        /*002a*/ 	.short	(.L_265 - .L_264)
.L_264:
        /*002c*/ 	.word	0x00000000
        /*0030*/ 	.short	0x0005
        /*0032*/ 	.short	0x0028
        /*0034*/ 	.byte	0x00, 0xf0, 0x11, 0x00


	//----- nvinfo : EIATTR_KPARAM_INFO
	.align		4
.L_265:
        /*0038*/ 	.byte	0x04, 0x17
        /*003a*/ 	.short	(.L_267 - .L_266)
.L_266:
        /*003c*/ 	.word	0x00000000
        /*0040*/ 	.short	0x0004
        /*0042*/ 	.short	0x0020
        /*0044*/ 	.byte	0x00, 0xf5, 0x21, 0x00


	//----- nvinfo : EIATTR_KPARAM_INFO
	.align		4
.L_267:
        /*0048*/ 	.byte	0x04, 0x17
        /*004a*/ 	.short	(.L_269 - .L_268)
.L_268:
        /*004c*/ 	.word	0x00000000
        /*0050*/ 	.short	0x0003
        /*0052*/ 	.short	0x0018
        /*0054*/ 	.byte	0x00, 0xf5, 0x21, 0x00


	//----- nvinfo : EIATTR_KPARAM_INFO
	.align		4
.L_269:
        /*0058*/ 	.byte	0x04, 0x17
        /*005a*/ 	.short	(.L_271 - .L_270)
.L_270:
        /*005c*/ 	.word	0x00000000
        /*0060*/ 	.short	0x0002
        /*0062*/ 	.short	0x0010
        /*0064*/ 	.byte	0x00, 0xf5, 0x21, 0x00


	//----- nvinfo : EIATTR_KPARAM_INFO
	.align		4
.L_271:
        /*0068*/ 	.byte	0x04, 0x17
        /*006a*/ 	.short	(.L_273 - .L_272)
.L_272:
        /*006c*/ 	.word	0x00000000
        /*0070*/ 	.short	0x0001
        /*0072*/ 	.short	0x0008
        /*0074*/ 	.byte	0x00, 0xf5, 0x21, 0x00


	//----- nvinfo : EIATTR_KPARAM_INFO
	.align		4
.L_273:
        /*0078*/ 	.byte	0x04, 0x17
        /*007a*/ 	.short	(.L_275 - .L_274)
.L_274:
        /*007c*/ 	.word	0x00000000
        /*0080*/ 	.short	0x0000
        /*0082*/ 	.short	0x0000
        /*0084*/ 	.byte	0x00, 0xf5, 0x21, 0x00


	//----- nvinfo : EIATTR_SPARSE_MMA_MASK
	.align		4
.L_275:
        /*0088*/ 	.byte	0x03, 0x50
        /*008a*/ 	.short	0x0000


	//----- nvinfo : EIATTR_MAXREG_COUNT
	.align		4
        /*008c*/ 	.byte	0x03, 0x1b
        /*008e*/ 	.short	0x00ff


	//----- nvinfo : EIATTR_MERCURY_ISA_VERSION
	.align		4
        /*0090*/ 	.byte	0x03, 0x5f
        /*0092*/ 	.short	0x0101


	//----- nvinfo : EIATTR_VRC_CTA_INIT_COUNT
	.align		4
        /*0094*/ 	.byte	0x02, 0x4a
	.zero		1
	.zero		1


	//----- nvinfo : EIATTR_EXIT_INSTR_OFFSETS
	.align		4
        /*0098*/ 	.byte	0x04, 0x1c
        /*009a*/ 	.short	(.L_277 - .L_276)


	//   ....[0]....
.L_276:
        /*009c*/ 	.word	0x00000120


	//   ....[1]....
        /*00a0*/ 	.word	0x00000aa0


	//   ....[2]....
        /*00a4*/ 	.word	0x00000ad0


	//   ....[3]....
        /*00a8*/ 	.word	0x00000b00


	//   ....[4]....
        /*00ac*/ 	.word	0x00000b60


	//----- nvinfo : EIATTR_CRS_STACK_SIZE
	.align		4
.L_277:
        /*00b0*/ 	.byte	0x04, 0x1e
        /*00b2*/ 	.short	(.L_279 - .L_278)
.L_278:
        /*00b4*/ 	.word	0x00000000


	//----- nvinfo : EIATTR_CBANK_PARAM_SIZE
	.align		4
.L_279:
        /*00b8*/ 	.byte	0x03, 0x19
        /*00ba*/ 	.short	0x0034


	//----- nvinfo : EIATTR_PARAM_CBANK
	.align		4
        /*00bc*/ 	.byte	0x04, 0x0a
        /*00be*/ 	.short	(.L_281 - .L_280)
	.align		4
.L_280:
        /*00c0*/ 	.word	index@(.nv.constant0._Z18linearWarp3DKernelPKfS0_S0_S0_Pfiii)
        /*00c4*/ 	.short	0x0380
        /*00c6*/ 	.short	0x0034


	//----- nvinfo : EIATTR_SW_WAR
	.align		4
.L_281:
        /*00c8*/ 	.byte	0x04, 0x36
        /*00ca*/ 	.short	(.L_283 - .L_282)
.L_282:
        /*00cc*/ 	.word	0x00000008
.L_283:


//--------------------- .nv.info._Z22jvpyLinearWarp2DKernelPKfS0_S0_S0_Pfii --------------------------
	.section	.nv.info._Z22jvpyLinearWarp2DKernelPKfS0_S0_S0_Pfii,"",@"SHT_CUDA_INFO"
	.sectionflags	@""
	.align	4


	//----- nvinfo : EIATTR_CUDA_API_VERSION
	.align		4
        /*0000*/ 	.byte	0x04, 0x37
        /*0002*/ 	.short	(.L_285 - .L_284)
.L_284:
        /*0004*/ 	.word	0x00000082


	//----- nvinfo : EIATTR_KPARAM_INFO
	.align		4
.L_285:
        /*0008*/ 	.byte	0x04, 0x17
        /*000a*/ 	.short	(.L_287 - .L_286)
.L_286:
        /*000c*/ 	.word	0x00000000
        /*0010*/ 	.short	0x0006
        /*0012*/ 	.short	0x002c
        /*0014*/ 	.byte	0x00, 0xf0, 0x11, 0x00


	//----- nvinfo : EIATTR_KPARAM_INFO
	.align		4
.L_287:
        /*0018*/ 	.byte	0x04, 0x17
        /*001a*/ 	.short	(.L_289 - .L_288)
.L_288:
        /*001c*/ 	.word	0x00000000
        /*0020*/ 	.short	0x0005
        /*0022*/ 	.short	0x0028
        /*0024*/ 	.byte	0x00, 0xf0, 0x11, 0x00


	//----- nvinfo : EIATTR_KPARAM_INFO
	.align		4
.L_289:
        /*0028*/ 	.byte	0x04, 0x17
        /*002a*/ 	.short	(.L_291 - .L_290)
.L_290:
        /*002c*/ 	.word	0x00000000
        /*0030*/ 	.short	0x0004
        /*0032*/ 	.short	0x0020
        /*0034*/ 	.byte	0x00, 0xf5, 0x21, 0x00


	//----- nvinfo : EIATTR_KPARAM_INFO
	.align		4
.L_291:
        /*0038*/ 	.byte	0x04, 0x17
        /*003a*/ 	.short	(.L_293 - .L_292)
.L_292:
        /*003c*/ 	.word	0x00000000
        /*0040*/ 	.short	0x0003
        /*0042*/ 	.short	0x0018
        /*0044*/ 	.byte	0x00, 0xf5, 0x21, 0x00


	//----- nvinfo : EIATTR_KPARAM_INFO
	.align		4
.L_293:
        /*0048*/ 	.byte	0x04, 0x17
        /*004a*/ 	.short	(.L_295 - .L_294)
.L_294:
        /*004c*/ 	.word	0x00000000
        /*0050*/ 	.short	0x0002
        /*0052*/ 	.short	0x0010
        /*0054*/ 	.byte	0x00, 0xf5, 0x21, 0x00


	//----- nvinfo : EIATTR_KPARAM_INFO
	.align		4
.L_295:
        /*0058*/ 	.byte	0x04, 0x17
        /*005a*/ 	.short	(.L_297 - .L_296)
.L_296:
        /*005c*/ 	.word	0x00000000
        /*0060*/ 	.short	0x0001
        /*0062*/ 	.short	0x0008
        /*0064*/ 	.byte	0x00, 0xf5, 0x21, 0x00


	//----- nvinfo : EIATTR_KPARAM_INFO
	.align		4
.L_297:
        /*0068*/ 	.byte	0x04, 0x17
        /*006a*/ 	.short	(.L_299 - .L_298)
.L_298:
        /*006c*/ 	.word	0x00000000
        /*0070*/ 	.short	0x0000
        /*0072*/ 	.short	0x0000
        /*0074*/ 	.byte	0x00, 0xf5, 0x21, 0x00


	//----- nvinfo : EIATTR_SPARSE_MMA_MASK
	.align		4
.L_299:
        /*0078*/ 	.byte	0x03, 0x50
        /*007a*/ 	.short	0x0000


	//----- nvinfo : EIATTR_MAXREG_COUNT
	.align		4
        /*007c*/ 	.byte	0x03, 0x1b
        /*007e*/ 	.short	0x00ff


	//----- nvinfo : EIATTR_MERCURY_ISA_VERSION
	.align		4
        /*0080*/ 	.byte	0x03, 0x5f
        /*0082*/ 	.short	0x0101


	//----- nvinfo : EIATTR_VRC_CTA_INIT_COUNT
	.align		4
        /*0084*/ 	.byte	0x02, 0x4a
	.zero		1
	.zero		1


	//----- nvinfo : EIATTR_EXIT_INSTR_OFFSETS
	.align		4
        /*0088*/ 	.byte	0x04, 0x1c
        /*008a*/ 	.short	(.L_301 - .L_300)


	//   ....[0]....
.L_300:
        /*008c*/ 	.word	0x000000c0


	//   ....[1]....
        /*0090*/ 	.word	0x00000400


	//   ....[2]....
        /*0094*/ 	.word	0x00000530


	//   ....[3]....
        /*0098*/ 	.word	0x000005d0


	//----- nvinfo : EIATTR_CRS_STACK_SIZE
	.align		4
.L_301:
        /*009c*/ 	.byte	0x04, 0x1e
        /*009e*/ 	.short	(.L_303 - .L_302)
.L_302:
        /*00a0*/ 	.word	0x00000000


	//----- nvinfo : EIATTR_CBANK_PARAM_SIZE
	.align		4
.L_303:
        /*00a4*/ 	.byte	0x03, 0x19
        /*00a6*/ 	.short	0x0030


	//----- nvinfo : EIATTR_PARAM_CBANK
	.align		4
        /*00a8*/ 	.byte	0x04, 0x0a
        /*00aa*/ 	.short	(.L_305 - .L_304)
	.align		4
.L_304:
        /*00ac*/ 	.word	index@(.nv.constant0._Z22jvpyLinearWarp2DKernelPKfS0_S0_S0_Pfii)
        /*00b0*/ 	.short	0x0380
        /*00b2*/ 	.short	0x0030


	//----- nvinfo : EIATTR_SW_WAR
	.align		4
.L_305:
        /*00b4*/ 	.byte	0x04, 0x36
        /*00b6*/ 	.short	(.L_307 - .L_306)
.L_306:
        /*00b8*/ 	.word	0x00000008
.L_307:


//--------------------- .nv.info._Z22jvpxLinearWarp2DKernelPKfS0_S0_S0_Pfii --------------------------
	.section	.nv.info._Z22jvpxLinearWarp2DKernelPKfS0_S0_S0_Pfii,"",@"SHT_CUDA_INFO"
	.sectionflags	@""
	.align	4


	//----- nvinfo : EIATTR_CUDA_API_VERSION
	.align		4
        /*0000*/ 	.byte	0x04, 0x37
        /*0002*/ 	.short	(.L_309 - .L_308)
.L_308:
        /*0004*/ 	.word	0x00000082


	//----- nvinfo : EIATTR_KPARAM_INFO
	.align		4
.L_309:
        /*0008*/ 	.byte	0x04, 0x17
        /*000a*/ 	.short	(.L_311 - .L_310)
.L_310:
        /*000c*/ 	.word	0x00000000
        /*0010*/ 	.short	0x0006
        /*0012*/ 	.short	0x002c
        /*0014*/ 	.byte	0x00, 0xf0, 0x11, 0x00


	//----- nvinfo : EIATTR_KPARAM_INFO
	.align		4
.L_311:
        /*0018*/ 	.byte	0x04, 0x17
        /*001a*/ 	.short	(.L_313 - .L_312)
.L_312:
        /*001c*/ 	.word	0x00000000
        /*0020*/ 	.short	0x0005
        /*0022*/ 	.short	0x0028
        /*0024*/ 	.byte	0x00, 0xf0, 0x11, 0x00


	//----- nvinfo : EIATTR_KPARAM_INFO
	.align		4
.L_313:
        /*0028*/ 	.byte	0x04, 0x17
        /*002a*/ 	.short	(.L_315 - .L_314)
.L_314:
        /*002c*/ 	.word	0x00000000
        /*0030*/ 	.short	0x0004
        /*0032*/ 	.short	0x0020
        /*0034*/ 	.byte	0x00, 0xf5, 0x21, 0x00


	//----- nvinfo : EIATTR_KPARAM_INFO
	.align		4
.L_315:
        /*0038*/ 	.byte	0x04, 0x17
        /*003a*/ 	.short	(.L_317 - .L_316)
.L_316:
        /*003c*/ 	.word	0x00000000
        /*0040*/ 	.short	0x0003
        /*0042*/ 	.short	0x0018
        /*0044*/ 	.byte	0x00, 0xf5, 0x21, 0x00


	//----- nvinfo : EIATTR_KPARAM_INFO
	.align		4
.L_317:
        /*0048*/ 	.byte	0x04, 0x17
        /*004a*/ 	.short	(.L_319 - .L_318)
.L_318:
        /*004c*/ 	.word	0x00000000
        /*0050*/ 	.short	0x0002
        /*0052*/ 	.short	0x0010
        /*0054*/ 	.byte	0x00, 0xf5, 0x21, 0x00


	//----- nvinfo : EIATTR_KPARAM_INFO
	.align		4
.L_319:
        /*0058*/ 	.byte	0x04, 0x17
        /*005a*/ 	.short	(.L_321 - .L_320)
.L_320:
        /*005c*/ 	.word	0x00000000
        /*0060*/ 	.short	0x0001
        /*0062*/ 	.short	0x0008
        /*0064*/ 	.byte	0x00, 0xf5, 0x21, 0x00


	//----- nvinfo : EIATTR_KPARAM_INFO
	.align		4
.L_321:
        /*0068*/ 	.byte	0x04, 0x17
        /*006a*/ 	.short	(.L_323 - .L_322)
.L_322:
        /*006c*/ 	.word	0x00000000
        /*0070*/ 	.short	0x0000
        /*0072*/ 	.short	0x0000
        /*0074*/ 	.byte	0x00, 0xf5, 0x21, 0x00


	//----- nvinfo : EIATTR_SPARSE_MMA_MASK
	.align		4
.L_323:
        /*0078*/ 	.byte	0x03, 0x50
        /*007a*/ 	.short	0x0000


	//----- nvinfo : EIATTR_MAXREG_COUNT
	.align		4
        /*007c*/ 	.byte	0x03, 0x1b
        /*007e*/ 	.short	0x00ff


	//----- nvinfo : EIATTR_MERCURY_ISA_VERSION
	.align		4
        /*0080*/ 	.byte	0x03, 0x5f
        /*0082*/ 	.short	0x0101


	//----- nvinfo : EIATTR_VRC_CTA_INIT_COUNT
	.align		4
        /*0084*/ 	.byte	0x02, 0x4a
	.zero		1
	.zero		1


	//----- nvinfo : EIATTR_EXIT_INSTR_OFFSETS
	.align		4
        /*0088*/ 	.byte	0x04, 0x1c
        /*008a*/ 	.short	(.L_325 - .L_324)


	//   ....[0]....
.L_324:
        /*008c*/ 	.word	0x000000c0


	//   ....[1]....
        /*0090*/ 	.word	0x00000420


	//   ....[2]....
        /*0094*/ 	.word	0x00000530


	//   ....[3]....
        /*0098*/ 	.word	0x000005d0


	//----- nvinfo : EIATTR_CRS_STACK_SIZE
	.align		4
.L_325:
        /*009c*/ 	.byte	0x04, 0x1e
        /*009e*/ 	.short	(.L_327 - .L_326)
.L_326:
        /*00a0*/ 	.word	0x00000000


	//----- nvinfo : EIATTR_CBANK_PARAM_SIZE
	.align		4
.L_327:
        /*00a4*/ 	.byte	0x03, 0x19
        /*00a6*/ 	.short	0x0030


	//----- nvinfo : EIATTR_PARAM_CBANK
	.align		4
        /*00a8*/ 	.byte	0x04, 0x0a
        /*00aa*/ 	.short	(.L_329 - .L_328)
	.align		4
.L_328:
        /*00ac*/ 	.word	index@(.nv.constant0._Z22jvpxLinearWarp2DKernelPKfS0_S0_S0_Pfii)
        /*00b0*/ 	.short	0x0380
        /*00b2*/ 	.short	0x0030


	//----- nvinfo : EIATTR_SW_WAR
	.align		4
.L_329:
        /*00b4*/ 	.byte	0x04, 0x36
        /*00b6*/ 	.short	(.L_331 - .L_330)
.L_330:
        /*00b8*/ 	.word	0x00000008
.L_331:


//--------------------- .nv.info._Z25adjointLinearWarp2DKernelPKfS0_S0_Pfii --------------------------
	.section	.nv.info._Z25adjointLinearWarp2DKernelPKfS0_S0_Pfii,"",@"SHT_CUDA_INFO"
	.sectionflags	@""
	.align	4


	//----- nvinfo : EIATTR_CUDA_API_VERSION
	.align		4
        /*0000*/ 	.byte	0x04, 0x37
        /*0002*/ 	.short	(.L_333 - .L_332)
.L_332:
        /*0004*/ 	.word	0x00000082


	//----- nvinfo : EIATTR_KPARAM_INFO
	.align		4
.L_333:
        /*0008*/ 	.byte	0x04, 0x17
        /*000a*/ 	.short	(.L_335 - .L_334)
.L_334:
        /*000c*/ 	.word	0x00000000
        /*0010*/ 	.short	0x0005
        /*0012*/ 	.short	0x0024
        /*0014*/ 	.byte	0x00, 0xf0, 0x11, 0x00


	//----- nvinfo : EIATTR_KPARAM_INFO
	.align		4
.L_335:
        /*0018*/ 	.byte	0x04, 0x17
        /*001a*/ 	.short	(.L_337 - .L_336)
.L_336:
        /*001c*/ 	.word	0x00000000
        /*0020*/ 	.short	0x0004
        /*0022*/ 	.short	0x0020
        /*0024*/ 	.byte	0x00, 0xf0, 0x11, 0x00


	//----- nvinfo : EIATTR_KPARAM_INFO
	.align		4
.L_337:
        /*0028*/ 	.byte	0x04, 0x17
        /*002a*/ 	.short	(.L_339 - .L_338)
.L_338:
        /*002c*/ 	.word	0x00000000
        /*0030*/ 	.short	0x0003
        /*0032*/ 	.short	0x0018
        /*0034*/ 	.byte	0x00, 0xf5, 0x21, 0x00


	//----- nvinfo : EIATTR_KPARAM_INFO
	.align		4
.L_339:
        /*0038*/ 	.byte	0x04, 0x17
        /*003a*/ 	.short	(.L_341 - .L_340)
.L_340:
        /*003c*/ 	.word	0x00000000
        /*0040*/ 	.short	0x0002
        /*0042*/ 	.short	0x0010
        /*0044*/ 	.byte	0x00, 0xf5, 0x21, 0x00


	//----- nvinfo : EIATTR_KPARAM_INFO
	.align		4
.L_341:
        /*0048*/ 	.byte	0x04, 0x17
        /*004a*/ 	.short	(.L_343 - .L_342)
.L_342:
        /*004c*/ 	.word	0x00000000
        /*0050*/ 	.short	0x0001
        /*0052*/ 	.short	0x0008
        /*0054*/ 	.byte	0x00, 0xf5, 0x21, 0x00


	//----- nvinfo : EIATTR_KPARAM_INFO
	.align		4
.L_343:
        /*0058*/ 	.byte	0x04, 0x17
        /*005a*/ 	.short	(.L_345 - .L_344)
.L_344:
        /*005c*/ 	.word	0x00000000
        /*0060*/ 	.short	0x0000
        /*0062*/ 	.short	0x0000
        /*0064*/ 	.byte	0x00, 0xf5, 0x21, 0x00


	//----- nvinfo : EIATTR_SPARSE_MMA_MASK
	.align		4
.L_345:
        /*0068*/ 	.byte	0x03, 0x50
        /*006a*/ 	.short	0x0000


	//----- nvinfo : EIATTR_MAXREG_COUNT
	.align		4
        /*006c*/ 	.byte	0x03, 0x1b
        /*006e*/ 	.short	0x00ff


	//----- nvinfo : EIATTR_MERCURY_ISA_VERSION
	.align		4
        /*0070*/ 	.byte	0x03, 0x5f
        /*0072*/ 	.short	0x0101


	//----- nvinfo : EIATTR_VRC_CTA_INIT_COUNT
	.align		4
        /*0074*/ 	.byte	0x02, 0x4a
	.zero		1
	.zero		1


	//----- nvinfo : EIATTR_EXIT_INSTR_OFFSETS
	.align		4
        /*0078*/ 	.byte	0x04, 0x1c
        /*007a*/ 	.short	(.L_347 - .L_346)


	//   ....[0]....
.L_346:
        /*007c*/ 	.word	0x000000c0


	//   ....[1]....
        /*0080*/ 	.word	0x00000440


	//   ....[2]....
        /*0084*/ 	.word	0x00000530


	//   ....[3]....
        /*0088*/ 	.word	0x000005b0


	//----- nvinfo : EIATTR_CRS_STACK_SIZE
	.align		4
.L_347:
        /*008c*/ 	.byte	0x04, 0x1e
        /*008e*/ 	.short	(.L_349 - .L_348)
.L_348:
        /*0090*/ 	.word	0x00000000


	//----- nvinfo : EIATTR_CBANK_PARAM_SIZE
	.align		4
.L_349:
        /*0094*/ 	.byte	0x03, 0x19
        /*0096*/ 	.short	0x0028


	//----- nvinfo : EIATTR_PARAM_CBANK
	.align		4
        /*0098*/ 	.byte	0x04, 0x0a
        /*009a*/ 	.short	(.L_351 - .L_350)
	.align		4
.L_350:
        /*009c*/ 	.word	index@(.nv.constant0._Z25adjointLinearWarp2DKernelPKfS0_S0_Pfii)
        /*00a0*/ 	.short	0x0380
        /*00a2*/ 	.short	0x0028


	//----- nvinfo : EIATTR_SW_WAR
	.align		4
.L_351:
        /*00a4*/ 	.byte	0x04, 0x36
        /*00a6*/ 	.short	(.L_353 - .L_352)
.L_352:
        /*00a8*/ 	.word	0x00000008
.L_353:


//--------------------- .nv.info._Z18linearWarp2DKernelPKfS0_S0_Pfii --------------------------
	.section	.nv.info._Z18linearWarp2DKernelPKfS0_S0_Pfii,"",@"SHT_CUDA_INFO"
	.sectionflags	@""
	.align	4


	//----- nvinfo : EIATTR_CUDA_API_VERSION
	.align		4
        /*0000*/ 	.byte	0x04, 0x37
        /*0002*/ 	.short	(.L_355 - .L_354)
.L_354:
        /*0004*/ 	.word	0x00000082


	//----- nvinfo : EIATTR_KPARAM_INFO
	.align		4
.L_355:
        /*0008*/ 	.byte	0x04, 0x17
        /*000a*/ 	.short	(.L_357 - .L_356)
.L_356:
        /*000c*/ 	.word	0x00000000
        /*0010*/ 	.short	0x0005
        /*0012*/ 	.short	0x0024
        /*0014*/ 	.byte	0x00, 0xf0, 0x11, 0x00


	//----- nvinfo : EIATTR_KPARAM_INFO
	.align		4
.L_357:
        /*0018*/ 	.byte	0x04, 0x17
        /*001a*/ 	.short	(.L_359 - .L_358)
.L_358:
        /*001c*/ 	.word	0x00000000
        /*0020*/ 	.short	0x0004
        /*0022*/ 	.short	0x0020
        /*0024*/ 	.byte	0x00, 0xf0, 0x11, 0x00


	//----- nvinfo : EIATTR_KPARAM_INFO
	.align		4
.L_359:
        /*0028*/ 	.byte	0x04, 0x17
        /*002a*/ 	.short	(.L_361 - .L_360)
.L_360:
        /*002c*/ 	.word	0x00000000
        /*0030*/ 	.short	0x0003
        /*0032*/ 	.short	0x0018
        /*0034*/ 	.byte	0x00, 0xf5, 0x21, 0x00


	//----- nvinfo : EIATTR_KPARAM_INFO
	.align		4
.L_361:
        /*0038*/ 	.byte	0x04, 0x17
        /*003a*/ 	.short	(.L_363 - .L_362)
.L_362:
        /*003c*/ 	.word	0x00000000
        /*0040*/ 	.short	0x0002
        /*0042*/ 	.short	0x0010
        /*0044*/ 	.byte	0x00, 0xf5, 0x21, 0x00


	//----- nvinfo : EIATTR_KPARAM_INFO
	.align		4
.L_363:
        /*0048*/ 	.byte	0x04, 0x17
        /*004a*/ 	.short	(.L_365 - .L_364)
.L_364:
        /*004c*/ 	.word	0x00000000
        /*0050*/ 	.short	0x0001
        /*0052*/ 	.short	0x0008
        /*0054*/ 	.byte	0x00, 0xf5, 0x21, 0x00


	//----- nvinfo : EIATTR_KPARAM_INFO
	.align		4
.L_365:
        /*0058*/ 	.byte	0x04, 0x17
        /*005a*/ 	.short	(.L_367 - .L_366)
.L_366:
        /*005c*/ 	.word	0x00000000
        /*0060*/ 	.short	0x0000
        /*0062*/ 	.short	0x0000
        /*0064*/ 	.byte	0x00, 0xf5, 0x21, 0x00


	//----- nvinfo : EIATTR_SPARSE_MMA_MASK
	.align		4
.L_367:
        /*0068*/ 	.byte	0x03, 0x50
        /*006a*/ 	.short	0x0000


	//----- nvinfo : EIATTR_MAXREG_COUNT
	.align		4
        /*006c*/ 	.byte	0x03, 0x1b
        /*006e*/ 	.short	0x00ff


	//----- nvinfo : EIATTR_MERCURY_ISA_VERSION
	.align		4
        /*0070*/ 	.byte	0x03, 0x5f
        /*0072*/ 	.short	0x0101


	//----- nvinfo : EIATTR_VRC_CTA_INIT_COUNT
	.align		4
        /*0074*/ 	.byte	0x02, 0x4a
	.zero		1
	.zero		1


	//----- nvinfo : EIATTR_EXIT_INSTR_OFFSETS
	.align		4
        /*0078*/ 	.byte	0x04, 0x1c
        /*007a*/ 	.short	(.L_369 - .L_368)


	//   ....[0]....
.L_368:
        /*007c*/ 	.word	0x000000c0


	//   ....[1]....
        /*0080*/ 	.word	0x00000400


	//   ....[2]....
        /*0084*/ 	.word	0x00000520


	//   ....[3]....
        /*0088*/ 	.word	0x000005b0


	//----- nvinfo : EIATTR_CRS_STACK_SIZE
	.align		4
.L_369:
        /*008c*/ 	.byte	0x04, 0x1e
        /*008e*/ 	.short	(.L_371 - .L_370)
.L_370:
        /*0090*/ 	.word	0x00000000


	//----- nvinfo : EIATTR_CBANK_PARAM_SIZE
	.align		4
.L_371:
        /*0094*/ 	.byte	0x03, 0x19
        /*0096*/ 	.short	0x0028


	//----- nvinfo : EIATTR_PARAM_CBANK
	.align		4
        /*0098*/ 	.byte	0x04, 0x0a
        /*009a*/ 	.short	(.L_373 - .L_372)
	.align		4
.L_372:
        /*009c*/ 	.word	index@(.nv.constant0._Z18linearWarp2DKernelPKfS0_S0_Pfii)
        /*00a0*/ 	.short	0x0380
        /*00a2*/ 	.short	0x0028


	//----- nvinfo : EIATTR_SW_WAR
	.align		4
.L_373:
        /*00a4*/ 	.byte	0x04, 0x36
        /*00a6*/ 	.short	(.L_375 - .L_374)
.L_374:
        /*00a8*/ 	.word	0x00000008
.L_375:


//--------------------- .nv.callgraph             --------------------------
	.section	.nv.callgraph,"",@"SHT_CUDA_CALLGRAPH"
	.align	4
	.sectionentsize	8
	.align		4
        /*0000*/ 	.word	0x00000000
	.align		4
        /*0004*/ 	.word	0xffffffff
	.align		4
        /*0008*/ 	.word	0x00000000
	.align		4
        /*000c*/ 	.word	0xfffffffe
	.align		4
        /*0010*/ 	.word	0x00000000
	.align		4
        /*0014*/ 	.word	0xfffffffd
	.align		4
        /*0018*/ 	.word	0x00000000
	.align		4
        /*001c*/ 	.word	0xfffffffc


//--------------------- .text._Z20jvpCubicWarp3DKernelPKfS0_S0_S0_S0_PfiiiS0_ --------------------------
	.section	.text._Z20jvpCubicWarp3DKernelPKfS0_S0_S0_S0_PfiiiS0_,"ax",@progbits
	.align	128
        .global         _Z20jvpCubicWarp3DKernelPKfS0_S0_S0_S0_PfiiiS0_
        .type           _Z20jvpCubicWarp3DKernelPKfS0_S0_S0_S0_PfiiiS0_,@function
        .size           _Z20jvpCubicWarp3DKernelPKfS0_S0_S0_S0_PfiiiS0_,(.L_x_100 - _Z20jvpCubicWarp3DKernelPKfS0_S0_S0_S0_PfiiiS0_)
        .other          _Z20jvpCubicWarp3DKernelPKfS0_S0_S0_S0_PfiiiS0_,@"STO_CUDA_ENTRY STV_DEFAULT"
_Z20jvpCubicWarp3DKernelPKfS0_S0_S0_S0_PfiiiS0_:
.text._Z20jvpCubicWarp3DKernelPKfS0_S0_S0_S0_PfiiiS0_:
[----:B------:R-:W-:Y:S01]  /*0000*/  LDC R1, c[0x0][0x37c] ;  /* 0x0000df00ff017b82 */ /* 0x000fe20000000800 */
[----:B------:R-:W0:Y:S07]  /*0010*/  S2R R2, SR_TID.Y ;  /* 0x0000000000027919 */ /* 0x000e2e0000002200 */
[----:B------:R-:W1:Y:S01]  /*0020*/  LDC R0, c[0x0][0x360] ;  /* 0x0000d800ff007b82 */ /* 0x000e620000000800 */
[----:B------:R-:W2:Y:S01]  /*0030*/  LDCU.64 UR10, c[0x0][0x3b0] ;  /* 0x00007600ff0a77ac */ /* 0x000ea20008000a00 */
[----:B------:R-:W1:Y:S01]  /*0040*/  S2R R3, SR_TID.X ;  /* 0x0000000000037919 */ /* 0x000e620000002100 */
[----:B------:R-:W3:Y:S01]  /*0050*/  LDCU UR7, c[0x0][0x3b8] ;  /* 0x00007700ff0777ac */ /* 0x000ee20008000800 */
[----:B------:R-:W4:Y:S04]  /*0060*/  S2R R5, SR_TID.Z ;  /* 0x0000000000057919 */ /* 0x000f280000002300 */
[----:B------:R-:W0:Y:S08]  /*0070*/  S2UR UR5, SR_CTAID.Y ;  /* 0x00000000000579c3 */ /* 0x000e300000002600 */
[----:B------:R-:W0:Y:S08]  /*0080*/  LDC R9, c[0x0][0x364] ;  /* 0x0000d900ff097b82 */ /* 0x000e300000000800 */
[----:B------:R-:W1:Y:S08]  /*0090*/  S2UR UR4, SR_CTAID.X ;  /* 0x00000000000479c3 */ /* 0x000e700000002500 */
[----:B------:R-:W4:Y:S08]  /*00a0*/  S2UR UR6, SR_CTAID.Z ;  /* 0x00000000000679c3 */ /* 0x000f300000002700 */
[----:B------:R-:W4:Y:S01]  /*00b0*/  LDC R8, c[0x0][0x368] ;  /* 0x0000da00ff087b82 */ /* 0x000f220000000800 */
[----:B0-----:R-:W-:-:S05]  /*00c0*/  IMAD R9, R9, UR5, R2 ;  /* 0x0000000509097c24 */ /* 0x001fca000f8e0202 */
[----:B--2---:R-:W-:Y:S01]  /*00d0*/  ISETP.GE.AND P0, PT, R9, UR11, PT ;  /* 0x0000000b09007c0c */ /* 0x004fe2000bf06270 */
[----:B-1----:R-:W-:-:S05]  /*00e0*/  IMAD R0, R0, UR4, R3 ;  /* 0x0000000400007c24 */ /* 0x002fca000f8e0203 */
[----:B------:R-:W-:Y:S01]  /*00f0*/  ISETP.GE.OR P0, PT, R0, UR10, P0 ;  /* 0x0000000a00007c0c */ /* 0x000fe20008706670 */
[----:B----4-:R-:W-:-:S05]  /*0100*/  IMAD R8, R8, UR6, R5 ;  /* 0x0000000608087c24 */ /* 0x010fca000f8e0205 */
[----:B---3--:R-:W-:-:S13]  /*0110*/  ISETP.GE.OR P0, PT, R8, UR7, P0 ;  /* 0x0000000708007c0c */ /* 0x008fda0008706670 */
[----:B------:R-:W-:Y:S05]  /*0120*/  @P0 EXIT ;  /* 0x000000000000094d */ /* 0x000fea0003800000 */
[----:B------:R-:W0:Y:S01]  /*0130*/  LDC.64 R2, c[0x0][0x388] ;  /* 0x0000e200ff027b82 */ /* 0x000e220000000a00 */
[----:B------:R-:W1:Y:S01]  /*0140*/  LDCU.64 UR8, c[0x0][0x358] ;  /* 0x00006b00ff0877ac */ /* 0x000e620008000a00 */
[----:B------:R-:W-:-:S04]  /*0150*/  IMAD R11, R0, UR11, R9 ;  /* 0x0000000b000b7c24 */ /* 0x000fc8000f8e0209 */
[----:B------:R-:W-:Y:S02]  /*0160*/  IMAD R15, R11, UR7, R8 ;  /* 0x000000070b0f7c24 */ /* 0x000fe4000f8e0208 */
[----:B------:R-:W2:Y:S08]  /*0170*/  LDC.64 R4, c[0x0][0x390] ;  /* 0x0000e400ff047b82 */ /* 0x000eb00000000a00 */
[----:B------:R-:W3:Y:S01]  /*0180*/  LDC.64 R6, c[0x0][0x398] ;  /* 0x0000e600ff067b82 */ /* 0x000ee20000000a00 */
[----:B0-----:R-:W-:-:S06]  /*0190*/  IMAD.WIDE R2, R15, 0x4, R2 ;  /* 0x000000040f027825 */ /* 0x001fcc00078e0202 */
[----:B-1----:R-:W4:Y:S01]  /*01a0*/  LDG.E R3, desc[UR8][R2.64] ;  /* 0x0000000802037981 */ /* 0x002f22000c1e1900 */
[----:B--2---:R-:W-:-:S06]  /*01b0*/  IMAD.WIDE R4, R15, 0x4, R4 ;  /* 0x000000040f047825 */ /* 0x004fcc00078e0204 */
[----:B------:R-:W2:Y:S01]  /*01c0*/  LDG.E R4, desc[UR8][R4.64] ;  /* 0x0000000804047981 */ /* 0x000ea2000c1e1900 */
[----:B---3--:R-:W-:-:S06]  /*01d0*/  IMAD.WIDE R6, R15, 0x4, R6 ;  /* 0x000000040f067825 */ /* 0x008fcc00078e0206 */
[----:B------:R-:W3:Y:S01]  /*01e0*/  LDG.E R7, desc[UR8][R6.64] ;  /* 0x0000000806077981 */ /* 0x000ee2000c1e1900 */
[----:B------:R-:W-:Y:S01]  /*01f0*/  I2FP.F32.S32 R0, R0 ;  /* 0x0000000000007245 */ /* 0x000fe20000201400 */
[----:B------:R-:W-:Y:S01]  /*0200*/  UMOV UR4, URZ ;  /* 0x000000ff00047c82 */ /* 0x000fe20008000000 */
[----:B------:R-:W-:Y:S02]  /*0210*/  I2FP.F32.U32 R9, R9 ;  /* 0x0000000900097245 */ /* 0x000fe40000201000 */
[----:B------:R-:W-:Y:S01]  /*0220*/  I2FP.F32.U32 R8, R8 ;  /* 0x0000000800087245 */ /* 0x000fe20000201000 */
[----:B----4-:R-:W-:Y:S02]  /*0230*/  FADD R12, R0, R3 ;  /* 0x00000003000c7221 */ /* 0x010fe40000000000 */
[----:B------:R-:W0:Y:S02]  /*0240*/  LDC.64 R2, c[0x0][0x3a8] ;  /* 0x0000ea00ff027b82 */ /* 0x000e240000000a00 */
[----:B------:R-:W1:Y:S01]  /*0250*/  F2I.FLOOR.NTZ R0, R12 ;  /* 0x0000000c00007305 */ /* 0x000e620000207100 */
[----:B--2---:R-:W-:-:S05]  /*0260*/  FADD R9, R9, R4 ;  /* 0x0000000409097221 */ /* 0x004fca0000000000 */
[----:B------:R-:W2:Y:S02]  /*0270*/  LDC.64 R4, c[0x0][0x3a0] ;  /* 0x0000e800ff047b82 */ /* 0x000ea40000000a00 */
[----:B------:R-:W4:Y:S01]  /*0280*/  F2I.FLOOR.NTZ R10, R9 ;  /* 0x00000009000a7305 */ /* 0x000f220000207100 */
[----:B---3--:R-:W-:Y:S01]  /*0290*/  FADD R8, R8, R7 ;  /* 0x0000000708087221 */ /* 0x008fe20000000000 */
[----:B-1----:R-:W-:-:S06]  /*02a0*/  I2FP.F32.S32 R7, R0 ;  /* 0x0000000000077245 */ /* 0x002fcc0000201400 */
[----:B------:R-:W1:Y:S01]  /*02b0*/  F2I.FLOOR.NTZ R11, R8 ;  /* 0x00000008000b7305 */ /* 0x000e620000207100 */
[----:B------:R-:W-:Y:S01]  /*02c0*/  FADD R12, R12, -R7 ;  /* 0x800000070c0c7221 */ /* 0x000fe20000000000 */
[----:B0-----:R-:W-:Y:S01]  /*02d0*/  IMAD.WIDE R2, R15, 0x4, R2 ;  /* 0x000000040f027825 */ /* 0x001fe200078e0202 */
[----:B----4-:R-:W-:-:S05]  /*02e0*/  I2FP.F32.S32 R6, R10 ;  /* 0x0000000a00067245 */ /* 0x010fca0000201400 */
[----:B------:R-:W-:Y:S01]  /*02f0*/  FADD R13, R9, -R6 ;  /* 0x80000006090d7221 */ /* 0x000fe20000000000 */
[----:B--2---:R-:W-:Y:S01]  /*0300*/  IMAD.WIDE R4, R15, 0x4, R4 ;  /* 0x000000040f047825 */ /* 0x004fe200078e0204 */
[----:B-1----:R-:W-:-:S03]  /*0310*/  I2FP.F32.S32 R17, R11 ;  /* 0x0000000b00117245 */ /* 0x002fc60000201400 */
[CC--:B------:R-:W-:Y:S01]  /*0320*/  FMUL R16, R13.reuse, R13.reuse ;  /* 0x0000000d0d107220 */ /* 0x0c0fe20000400000 */
[----:B------:R-:W-:Y:S01]  /*0330*/  FMUL R19, R12, R13 ;  /* 0x0000000d0c137220 */ /* 0x000fe20000400000 */
[----:B------:R-:W-:Y:S02]  /*0340*/  HFMA2 R15, -RZ, RZ, 0, 0 ;  /* 0x00000000ff0f7431 */ /* 0x000fe400000001ff */
[----:B------:R-:W-:Y:S01]  /*0350*/  FADD R14, R8, -R17 ;  /* 0x80000011080e7221 */ /* 0x000fe20000000000 */
[C---:B------:R-:W-:Y:S01]  /*0360*/  FMUL R17, R12.reuse, R12 ;  /* 0x0000000c0c117220 */ /* 0x040fe20000400000 */
[CC--:B------:R-:W-:Y:S01]  /*0370*/  FMUL R25, R13.reuse, R16.reuse ;  /* 0x000000100d197220 */ /* 0x0c0fe20000400000 */
[----:B------:R-:W-:Y:S01]  /*0380*/  FMUL R29, R12, R16 ;  /* 0x000000100c1d7220 */ /* 0x000fe20000400000 */
[----:B------:R-:W-:Y:S01]  /*0390*/  FMUL R18, R14, R14 ;  /* 0x0000000e0e127220 */ /* 0x000fe20000400000 */
[-C--:B------:R-:W-:Y:S01]  /*03a0*/  FMUL R23, R12, R17.reuse ;  /* 0x000000110c177220 */ /* 0x080fe20000400000 */
[----:B------:R-:W-:Y:S01]  /*03b0*/  FMUL R27, R13, R17 ;  /* 0x000000110d1b7220 */ /* 0x000fe20000400000 */
[----:B------:R-:W-:Y:S01]  /*03c0*/  FMUL R31, R17, R16 ;  /* 0x00000010111f7220 */ /* 0x000fe20000400000 */
[----:B------:R-:W-:Y:S01]  /*03d0*/  FMUL R22, R14, R18 ;  /* 0x000000120e167220 */ /* 0x000fe20000400000 */
[----:B------:R-:W-:Y:S01]  /*03e0*/  FMUL R37, R13, R23 ;  /* 0x000000170d257220 */ /* 0x000fe20000400000 */
[----:B------:R-:W-:Y:S01]  /*03f0*/  FMUL R39, R23, R16 ;  /* 0x0000001017277220 */ /* 0x000fe20000400000 */
[CC--:B------:R-:W-:Y:S01]  /*0400*/  FMUL R41, R12.reuse, R25.reuse ;  /* 0x000000190c297220 */ /* 0x0c0fe20000400000 */
[-C--:B------:R-:W-:Y:S01]  /*0410*/  FMUL R43, R17, R25.reuse ;  /* 0x00000019112b7220 */ /* 0x080fe20000400000 */
[----:B------:R-:W-:Y:S01]  /*0420*/  FMUL R45, R23, R25 ;  /* 0x00000019172d7220 */ /* 0x000fe20000400000 */
[-C--:B------:R-:W-:Y:S01]  /*0430*/  FMUL R20, R12, R14.reuse ;  /* 0x0000000e0c147220 */ /* 0x080fe20000400000 */
[----:B------:R-:W-:Y:S01]  /*0440*/  FMUL R21, R13, R14 ;  /* 0x0000000e0d157220 */ /* 0x000fe20000400000 */
[C---:B------:R-:W-:Y:S01]  /*0450*/  FMUL R24, R14.reuse, R17 ;  /* 0x000000110e187220 */ /* 0x040fe20000400000 */
[CC--:B------:R-:W-:Y:S01]  /*0460*/  FMUL R26, R14.reuse, R19.reuse ;  /* 0x000000130e1a7220 */ /* 0x0c0fe20000400000 */
[----:B------:R-:W-:Y:S01]  /*0470*/  FMUL R28, R14, R16 ;  /* 0x000000100e1c7220 */ /* 0x000fe20000400000 */
[-C--:B------:R-:W-:Y:S01]  /*0480*/  FMUL R30, R12, R18.reuse ;  /* 0x000000120c1e7220 */ /* 0x080fe20000400000 */
[-C--:B------:R-:W-:Y:S01]  /*0490*/  FMUL R32, R17, R18.reuse ;  /* 0x0000001211207220 */ /* 0x080fe20000400000 */
[-C--:B------:R-:W-:Y:S01]  /*04a0*/  FMUL R33, R13, R18.reuse ;  /* 0x000000120d217220 */ /* 0x080fe20000400000 */
[----:B------:R-:W-:Y:S01]  /*04b0*/  FMUL R34, R18, R19 ;  /* 0x0000001312227220 */ /* 0x000fe20000400000 */
[-C--:B------:R-:W-:Y:S01]  /*04c0*/  FMUL R35, R16, R18.reuse ;  /* 0x0000001210237220 */ /* 0x080fe20000400000 */
[C---:B------:R-:W-:Y:S01]  /*04d0*/  FMUL R36, R14.reuse, R23 ;  /* 0x000000170e247220 */ /* 0x040fe20000400000 */
[C---:B------:R-:W-:Y:S01]  /*04e0*/  FMUL R38, R14.reuse, R27 ;  /* 0x0000001b0e267220 */ /* 0x040fe20000400000 */
[C---:B------:R-:W-:Y:S01]  /*04f0*/  FMUL R40, R14.reuse, R29 ;  /* 0x0000001d0e287220 */ /* 0x040fe20000400000 */
[C---:B------:R-:W-:Y:S01]  /*0500*/  FMUL R42, R14.reuse, R31 ;  /* 0x0000001f0e2a7220 */ /* 0x040fe20000400000 */
[----:B------:R-:W-:Y:S01]  /*0510*/  FMUL R44, R14, R25 ;  /* 0x000000190e2c7220 */ /* 0x000fe20000400000 */
[-C--:B------:R-:W-:Y:S01]  /*0520*/  FMUL R46, R23, R18.reuse ;  /* 0x00000012172e7220 */ /* 0x080fe20000400000 */
[C---:B------:R-:W-:Y:S01]  /*0530*/  FMUL R47, R18.reuse, R27 ;  /* 0x0000001b122f7220 */ /* 0x040fe20000400000 */
[C---:B------:R-:W-:Y:S01]  /*0540*/  FMUL R48, R18.reuse, R29 ;  /* 0x0000001d12307220 */ /* 0x040fe20000400000 */
[----:B------:R-:W-:Y:S01]  /*0550*/  FMUL R49, R18, R31 ;  /* 0x0000001f12317220 */ /* 0x000fe20000400000 */
[----:B------:R-:W-:Y:S01]  /*0560*/  FMUL R50, R25, R18 ;  /* 0x0000001219327220 */ /* 0x000fe20000400000 */
[-C--:B------:R-:W-:Y:S01]  /*0570*/  FMUL R51, R12, R22.reuse ;  /* 0x000000160c337220 */ /* 0x080fe20000400000 */
[-C--:B------:R-:W-:Y:S01]  /*0580*/  FMUL R52, R17, R22.reuse ;  /* 0x0000001611347220 */ /* 0x080fe20000400000 */
[-C--:B------:R-:W-:Y:S01]  /*0590*/  FMUL R53, R23, R22.reuse ;  /* 0x0000001617357220 */ /* 0x080fe20000400000 */
[-C--:B------:R-:W-:Y:S01]  /*05a0*/  FMUL R54, R13, R22.reuse ;  /* 0x000000160d367220 */ /* 0x080fe20000400000 */
[C---:B------:R-:W-:Y:S01]  /*05b0*/  FMUL R55, R22.reuse, R19 ;  /* 0x0000001316377220 */ /* 0x040fe20000400000 */
[----:B------:R-:W-:Y:S01]  /*05c0*/  FMUL R56, R22, R29 ;  /* 0x0000001d16387220 */ /* 0x000fe20000400000 */
[----:B------:R-:W-:Y:S01]  /*05d0*/  FMUL R57, R25, R22 ;  /* 0x0000001619397220 */ /* 0x000fe20000400000 */
[C---:B------:R-:W-:Y:S01]  /*05e0*/  FMUL R58, R14.reuse, R37 ;  /* 0x000000250e3a7220 */ /* 0x040fe20000400000 */
[C---:B------:R-:W-:Y:S01]  /*05f0*/  FMUL R59, R14.reuse, R39 ;  /* 0x000000270e3b7220 */ /* 0x040fe20000400000 */
[C---:B------:R-:W-:Y:S01]  /*0600*/  FMUL R60, R14.reuse, R41 ;  /* 0x000000290e3c7220 */ /* 0x040fe20000400000 */
[C---:B------:R-:W-:Y:S01]  /*0610*/  FMUL R61, R14.reuse, R43 ;  /* 0x0000002b0e3d7220 */ /* 0x040fe20000400000 */
[----:B------:R-:W-:Y:S01]  /*0620*/  FMUL R62, R14, R45 ;  /* 0x0000002d0e3e7220 */ /* 0x000fe20000400000 */
[----:B------:R-:W-:Y:S01]  /*0630*/  FMUL R63, R18, R37 ;  /* 0x00000025123f7220 */ /* 0x000fe20000400000 */
[C---:B------:R-:W-:Y:S01]  /*0640*/  FMUL R64, R22.reuse, R39 ;  /* 0x0000002716407220 */ /* 0x040fe20000400000 */
[C---:B------:R-:W-:Y:S01]  /*0650*/  FMUL R65, R22.reuse, R41 ;  /* 0x0000002916417220 */ /* 0x040fe20000400000 */
[----:B------:R-:W-:-:S07]  /*0660*/  FMUL R66, R22, R45 ;  /* 0x0000002d16427220 */ /* 0x000fce0000400000 */
.L_x_4:
[----:B0-----:R-:W0:Y:S01]  /*0670*/  LDCU UR5, c[0x0][0x3b0] ;  /* 0x00007600ff0577ac */ /* 0x001e220008000800 */
[----:B------:R-:W-:-:S04]  /*0680*/  IADD3 R6, PT, PT, R0, R15, RZ ;  /* 0x0000000f00067210 */ /* 0x000fc80007ffe0ff */
[----:B0-----:R-:W-:Y:S01]  /*0690*/  ISETP.GT.AND P0, PT, R6, UR5, PT ;  /* 0x0000000506007c0c */ /* 0x001fe2000bf04270 */
[----:B------:R-:W-:-:S03]  /*06a0*/  UMOV UR5, URZ ;  /* 0x000000ff00057c82 */ /* 0x000fc60008000000 */
[----:B------:R-:W-:-:S13]  /*06b0*/  ISETP.GT.AND P0, PT, R6, RZ, !P0 ;  /* 0x000000ff0600720c */ /* 0x000fda0004704270 */
.L_x_3:
[----:B0-----:R-:W0:Y:S01]  /*06c0*/  LDCU UR7, c[0x0][0x3b4] ;  /* 0x00007680ff0777ac */ /* 0x001e220008000800 */
[----:B------:R-:W-:Y:S02]  /*06d0*/  IADD3 R6, PT, PT, R10, UR5, RZ ;  /* 0x000000050a067c10 */ /* 0x000fe4000fffe0ff */
[----:B------:R-:W-:Y:S01]  /*06e0*/  IADD3 R7, PT, PT, R15, -0x1, R0 ;  /* 0xffffffff0f077810 */ /* 0x000fe20007ffe000 */
[----:B------:R-:W1:Y:S01]  /*06f0*/  LDCU UR10, c[0x0][0x3b8] ;  /* 0x00007700ff0a77ac */ /* 0x000e620008000800 */
[----:B------:R-:W-:Y:S01]  /*0700*/  MOV R67, R11 ;  /* 0x0000000b00437202 */ /* 0x000fe20000000f00 */
[----:B------:R-:W-:Y:S02]  /*0710*/  USHF.L.U32 UR6, UR4, 0x6, URZ ;  /* 0x0000000604067899 */ /* 0x000fe400080006ff */
[----:B------:R-:W-:Y:S02]  /*0720*/  UIADD3 UR5, UPT, UPT, UR5, 0x1, URZ ;  /* 0x0000000105057890 */ /* 0x000fe4000fffe0ff */
[----:B------:R-:W-:-:S02]  /*0730*/  UIADD3 UR4, UPT, UPT, UR4, 0x4, URZ ;  /* 0x0000000404047890 */ /* 0x000fc4000fffe0ff */
[----:B------:R-:W-:Y:S01]  /*0740*/  MOV R69, UR6 ;  /* 0x0000000600457c02 */ /* 0x000fe20008000f00 */
[----:B------:R-:W-:Y:S01]  /*0750*/  UISETP.NE.AND UP0, UPT, UR5, 0x4, UPT ;  /* 0x000000040500788c */ /* 0x000fe2000bf05270 */
[----:B------:R-:W-:Y:S01]  /*0760*/  UMOV UR6, URZ ;  /* 0x000000ff00067c82 */ /* 0x000fe20008000000 */
[C---:B0-----:R-:W-:Y:S01]  /*0770*/  ISETP.GT.AND P1, PT, R6.reuse, UR7, PT ;  /* 0x0000000706007c0c */ /* 0x041fe2000bf24270 */
[----:B------:R-:W-:Y:S01]  /*0780*/  IMAD R7, R7, UR7, R6 ;  /* 0x0000000707077c24 */ /* 0x000fe2000f8e0206 */
[----:B------:R-:W0:Y:S02]  /*0790*/  LDCU UR7, c[0x0][0x3b8] ;  /* 0x00007700ff0777ac */ /* 0x000e240008000800 */
[----:B------:R-:W-:Y:S02]  /*07a0*/  ISETP.GT.AND P1, PT, R6, RZ, !P1 ;  /* 0x000000ff0600720c */ /* 0x000fe40004f24270 */
[----:B------:R-:W-:Y:S02]  /*07b0*/  IADD3 R6, PT, PT, R7, -0x1, RZ ;  /* 0xffffffff07067810 */ /* 0x000fe40007ffe0ff */
[----:B------:R-:W-:-:S03]  /*07c0*/  PLOP3.LUT P1, PT, P0, P1, PT, 0x80, 0x8 ;  /* 0x000000000008781c */ /* 0x000fc60000723070 */
[----:B-1----:R-:W-:-:S05]  /*07d0*/  IMAD R6, R6, UR10, R11 ;  /* 0x0000000a06067c24 */ /* 0x002fca000f8e020b */
[----:B------:R-:W-:-:S07]  /*07e0*/  IADD3 R71, PT, PT, R6, -0x1, RZ ;  /* 0xffffffff06477810 */ /* 0x000fce0007ffe0ff */
.L_x_2:
[C---:B0-----:R-:W-:Y:S01]  /*07f0*/  ISETP.GT.AND P2, PT, R67.reuse, UR7, PT ;  /* 0x0000000743007c0c */ /* 0x041fe2000bf44270 */
[----:B------:R-:W-:Y:S01]  /*0800*/  UIADD3 UR6, UPT, UPT, UR6, 0x1, URZ ;  /* 0x0000000106067890 */ /* 0x000fe2000fffe0ff */
[----:B------:R-:W-:Y:S02]  /*0810*/  BSSY.RECONVERGENT B0, `(.L_x_0) ;  /* 0x0000099000007945 */ /* 0x000fe40003800200 */
[C---:B------:R-:W-:Y:S01]  /*0820*/  ISETP.GT.AND P2, PT, R67.reuse, RZ, !P2 ;  /* 0x000000ff4300720c */ /* 0x040fe20005744270 */
[----:B------:R-:W-:Y:S01]  /*0830*/  UISETP.NE.AND UP1, UPT, UR6, 0x4, UPT ;  /* 0x000000040600788c */ /* 0x000fe2000bf25270 */
[----:B------:R-:W-:Y:S02]  /*0840*/  IADD3 R67, PT, PT, R67, 0x1, RZ ;  /* 0x0000000143437810 */ /* 0x000fe40007ffe0ff */
[----:B------:R-:W-:-:S13]  /*0850*/  PLOP3.LUT P2, PT, P1, P2, PT, 0x80, 0x8 ;  /* 0x000000000008781c */ /* 0x000fda0000f45070 */
[----:B------:R-:W-:Y:S05]  /*0860*/  @!P2 BRA `(.L_x_1) ;  /* 0x00000008004ca947 */ /* 0x000fea0003800000 */
[----:B------:R-:W0:Y:S02]  /*0870*/  LDC.64 R6, c[0x0][0x3c0] ;  /* 0x0000f000ff067b82 */ /* 0x000e240000000a00 */
[----:B0-----:R-:W-:-:S05]  /*0880*/  IMAD.WIDE R6, R69, 0x4, R6 ;  /* 0x0000000445067825 */ /* 0x001fca00078e0206 */
[----:B------:R-:W2:Y:S04]  /*0890*/  LDG.E R9, desc[UR8][R6.64] ;  /* 0x0000000806097981 */ /* 0x000ea8000c1e1900 */
[----:B------:R-:W3:Y:S04]  /*08a0*/  LDG.E R70, desc[UR8][R6.64+0x4] ;  /* 0x0000040806467981 */ /* 0x000ee8000c1e1900 */
[----:B------:R-:W4:Y:S04]  /*08b0*/  LDG.E R73, desc[UR8][R6.64+0x8] ;  /* 0x0000080806497981 */ /* 0x000f28000c1e1900 */
[----:B------:R-:W5:Y:S04]  /*08c0*/  LDG.E R72, desc[UR8][R6.64+0xc] ;  /* 0x00000c0806487981 */ /* 0x000f68000c1e1900 */
[----:B------:R-:W5:Y:S04]  /*08d0*/  LDG.E R68, desc[UR8][R6.64+0x10] ;  /* 0x0000100806447981 */ /* 0x000f68000c1e1900 */
[----:B------:R-:W5:Y:S04]  /*08e0*/  LDG.E R8, desc[UR8][R6.64+0x14] ;  /* 0x0000140806087981 */ /* 0x000f68000c1e1900 */
[----:B------:R-:W5:Y:S04]  /*08f0*/  LDG.E R75, desc[UR8][R6.64+0x48] ;  /* 0x00004808064b7981 */ /* 0x000f68000c1e1900 */
[----:B------:R-:W5:Y:S01]  /*0900*/  LDG.E R77, desc[UR8][R6.64+0x4c] ;  /* 0x00004c08064d7981 */ /* 0x000f62000c1e1900 */
[----:B--2---:R-:W-:-:S04]  /*0910*/  FADD R9, RZ, R9 ;  /* 0x00000009ff097221 */ /* 0x004fc80000000000 */
[----:B---3--:R-:W-:Y:S02]  /*0920*/  FFMA R74, R12, R70, R9 ;  /* 0x000000460c4a7223 */ /* 0x008fe40000000009 */
[----:B------:R-:W2:Y:S02]  /*0930*/  LDG.E R70, desc[UR8][R6.64+0x18] ;  /* 0x0000180806467981 */ /* 0x000ea4000c1e1900 */
[----:B----4-:R-:W-:Y:S02]  /*0940*/  FFMA R76, R17, R73, R74 ;  /* 0x00000049114c7223 */ /* 0x010fe4000000004a */
[----:B------:R-:W3:Y:S02]  /*0950*/  LDG.E R74, desc[UR8][R6.64+0x1c] ;  /* 0x00001c08064a7981 */ /* 0x000ee4000c1e1900 */
[----:B-----5:R-:W-:Y:S02]  /*0960*/  FFMA R72, R23, R72, R76 ;  /* 0x0000004817487223 */ /* 0x020fe4000000004c */
[----:B------:R-:W4:Y:S02]  /*0970*/  LDG.E R9, desc[UR8][R6.64+0x20] ;  /* 0x0000200806097981 */ /* 0x000f24000c1e1900 */
[----:B------:R-:W-:-:S02]  /*0980*/  FFMA R72, R13, R68, R72 ;  /* 0x000000440d487223 */ /* 0x000fc40000000048 */
[----:B------:R-:W5:Y:S02]  /*0990*/  LDG.E R68, desc[UR8][R6.64+0x24] ;  /* 0x0000240806447981 */ /* 0x000f64000c1e1900 */
[----:B------:R-:W-:Y:S02]  /*09a0*/  FFMA R72, R19, R8, R72 ;  /* 0x0000000813487223 */ /* 0x000fe40000000048 */
[----:B------:R-:W5:Y:S02]  /*09b0*/  LDG.E R8, desc[UR8][R6.64+0x28] ;  /* 0x0000280806087981 */ /* 0x000f64000c1e1900 */
[----:B--2---:R-:W-:Y:S02]  /*09c0*/  FFMA R72, R27, R70, R72 ;  /* 0x000000461b487223 */ /* 0x004fe40000000048 */
[----:B------:R-:W2:Y:S02]  /*09d0*/  LDG.E R70, desc[UR8][R6.64+0x2c] ;  /* 0x00002c0806467981 */ /* 0x000ea4000c1e1900 */
[----:B---3--:R-:W-:-:S02]  /*09e0*/  FFMA R73, R37, R74, R72 ;  /* 0x0000004a25497223 */ /* 0x008fc40000000048 */
[----:B------:R-:W3:Y:S02]  /*09f0*/  LDG.E R72, desc[UR8][R6.64+0x30] ;  /* 0x0000300806487981 */ /* 0x000ee4000c1e1900 */
[----:B----4-:R-:W-:Y:S02]  /*0a00*/  FFMA R76, R16, R9, R73 ;  /* 0x00000009104c7223 */ /* 0x010fe40000000049 */
[----:B------:R-:W4:Y:S02]  /*0a10*/  LDG.E R74, desc[UR8][R6.64+0x34] ;  /* 0x00003408064a7981 */ /* 0x000f24000c1e1900 */
[----:B-----5:R-:W-:Y:S02]  /*0a20*/  FFMA R76, R29, R68, R76 ;  /* 0x000000441d4c7223 */ /* 0x020fe4000000004c */
[----:B------:R-:W5:Y:S02]  /*0a30*/  LDG.E R68, desc[UR8][R6.64+0x38] ;  /* 0x0000380806447981 */ /* 0x000f64000c1e1900 */
[----:B------:R-:W-:-:S02]  /*0a40*/  FFMA R76, R31, R8, R76 ;  /* 0x000000081f4c7223 */ /* 0x000fc4000000004c */
[----:B------:R-:W5:Y:S04]  /*0a50*/  LDG.E R8, desc[UR8][R6.64+0x3c] ;  /* 0x00003c0806087981 */ /* 0x000f68000c1e1900 */
[----:B------:R-:W5:Y:S04]  /*0a60*/  LDG.E R9, desc[UR8][R6.64+0x40] ;  /* 0x0000400806097981 */ /* 0x000f68000c1e1900 */
[----:B------:R-:W5:Y:S01]  /*0a70*/  LDG.E R73, desc[UR8][R6.64+0x44] ;  /* 0x0000440806497981 */ /* 0x000f62000c1e1900 */
[----:B--2---:R-:W-:-:S04]  /*0a80*/  FFMA R70, R39, R70, R76 ;  /* 0x0000004627467223 */ /* 0x004fc8000000004c */
[----:B---3--:R-:W-:Y:S02]  /*0a90*/  FFMA R70, R25, R72, R70 ;  /* 0x0000004819467223 */ /* 0x008fe40000000046 */
[----:B------:R-:W2:Y:S02]  /*0aa0*/  LDG.E R72, desc[UR8][R6.64+0x9c] ;  /* 0x00009c0806487981 */ /* 0x000ea4000c1e1900 */
[----:B----4-:R-:W-:-:S04]  /*0ab0*/  FFMA R70, R41, R74, R70 ;  /* 0x0000004a29467223 */ /* 0x010fc80000000046 */
[----:B-----5:R-:W-:-:S04]  /*0ac0*/  FFMA R68, R43, R68, R70 ;  /* 0x000000442b447223 */ /* 0x020fc80000000046 */
[----:B------:R-:W-:Y:S02]  /*0ad0*/  FFMA R68, R45, R8, R68 ;  /* 0x000000082d447223 */ /* 0x000fe40000000044 */
[----:B------:R-:W3:Y:S02]  /*0ae0*/  LDG.E R8, desc[UR8][R6.64+0x50] ;  /* 0x0000500806087981 */ /* 0x000ee4000c1e1900 */
[----:B------:R-:W-:Y:S02]  /*0af0*/  FFMA R68, R14, R9, R68 ;  /* 0x000000090e447223 */ /* 0x000fe40000000044 */
[----:B------:R-:W4:Y:S02]  /*0b00*/  LDG.E R9, desc[UR8][R6.64+0x54] ;  /* 0x0000540806097981 */ /* 0x000f24000c1e1900 */
[----:B------:R-:W-:Y:S02]  /*0b10*/  FFMA R68, R20, R73, R68 ;  /* 0x0000004914447223 */ /* 0x000fe40000000044 */
[----:B------:R-:W5:Y:S02]  /*0b20*/  LDG.E R73, desc[UR8][R6.64+0x58] ;  /* 0x0000580806497981 */ /* 0x000f64000c1e1900 */
[----:B------:R-:W-:-:S02]  /*0b30*/  FFMA R68, R24, R75, R68 ;  /* 0x0000004b18447223 */ /* 0x000fc40000000044 */
[----:B------:R-:W2:Y:S02]  /*0b40*/  LDG.E R75, desc[UR8][R6.64+0x5c] ;  /* 0x00005c08064b7981 */ /* 0x000ea4000c1e1900 */
[----:B------:R-:W-:Y:S02]  /*0b50*/  FFMA R68, R36, R77, R68 ;  /* 0x0000004d24447223 */ /* 0x000fe40000000044 */
[----:B------:R-:W2:Y:S02]  /*0b60*/  LDG.E R77, desc[UR8][R6.64+0x60] ;  /* 0x00006008064d7981 */ /* 0x000ea4000c1e1900 */
[----:B---3--:R-:W-:Y:S02]  /*0b70*/  FFMA R68, R21, R8, R68 ;  /* 0x0000000815447223 */ /* 0x008fe40000000044 */
[----:B------:R-:W3:Y:S02]  /*0b80*/  LDG.E R8, desc[UR8][R6.64+0x64] ;  /* 0x0000640806087981 */ /* 0x000ee4000c1e1900 */
[----:B----4-:R-:W-:-:S02]  /*0b90*/  FFMA R68, R26, R9, R68 ;  /* 0x000000091a447223 */ /* 0x010fc40000000044 */
[----:B------:R-:W4:Y:S02]  /*0ba0*/  LDG.E R9, desc[UR8][R6.64+0x68] ;  /* 0x0000680806097981 */ /* 0x000f24000c1e1900 */
[----:B-----5:R-:W-:Y:S02]  /*0bb0*/  FFMA R73, R38, R73, R68 ;  /* 0x0000004926497223 */ /* 0x020fe40000000044 */
[----:B------:R-:W5:Y:S02]  /*0bc0*/  LDG.E R68, desc[UR8][R6.64+0x6c] ;  /* 0x00006c0806447981 */ /* 0x000f64000c1e1900 */
[----:B--2---:R-:W-:Y:S02]  /*0bd0*/  FFMA R75, R58, R75, R73 ;  /* 0x0000004b3a4b7223 */ /* 0x004fe40000000049 */
[----:B------:R-:W2:Y:S02]  /*0be0*/  LDG.E R73, desc[UR8][R6.64+0x70] ;  /* 0x0000700806497981 */ /* 0x000ea4000c1e1900 */
[----:B------:R-:W-:-:S02]  /*0bf0*/  FFMA R77, R28, R77, R75 ;  /* 0x0000004d1c4d7223 */ /* 0x000fc4000000004b */
[----:B------:R-:W2:Y:S02]  /*0c00*/  LDG.E R75, desc[UR8][R6.64+0x74] ;  /* 0x00007408064b7981 */ /* 0x000ea4000c1e1900 */
[----:B---3--:R-:W-:Y:S02]  /*0c10*/  FFMA R77, R40, R8, R77 ;  /* 0x00000008284d7223 */ /* 0x008fe4000000004d */
[----:B------:R-:W3:Y:S02]  /*0c20*/  LDG.E R8, desc[UR8][R6.64+0x78] ;  /* 0x0000780806087981 */ /* 0x000ee4000c1e1900 */
[----:B----4-:R-:W-:Y:S02]  /*0c30*/  FFMA R70, R42, R9, R77 ;  /* 0x000000092a467223 */ /* 0x010fe4000000004d */
[----:B------:R-:W4:Y:S04]  /*0c40*/  LDG.E R9, desc[UR8][R6.64+0x7c] ;  /* 0x00007c0806097981 */ /* 0x000f28000c1e1900 */
[----:B------:R-:W4:Y:S01]  /*0c50*/  LDG.E R77, desc[UR8][R6.64+0x80] ;  /* 0x00008008064d7981 */ /* 0x000f22000c1e1900 */
[----:B-----5:R-:W-:-:S03]  /*0c60*/  FFMA R68, R59, R68, R70 ;  /* 0x000000443b447223 */ /* 0x020fc60000000046 */
[----:B------:R-:W5:Y:S01]  /*0c70*/  LDG.E R70, desc[UR8][R6.64+0x98] ;  /* 0x0000980806467981 */ /* 0x000f62000c1e1900 */
[----:B--2---:R-:W-:-:S03]  /*0c80*/  FFMA R68, R44, R73, R68 ;  /* 0x000000492c447223 */ /* 0x004fc60000000044 */
[----:B------:R-:W2:Y:S01]  /*0c90*/  LDG.E R73, desc[UR8][R6.64+0x84] ;  /* 0x0000840806497981 */ /* 0x000ea2000c1e1900 */
[----:B------:R-:W-:-:S03]  /*0ca0*/  FFMA R68, R60, R75, R68 ;  /* 0x0000004b3c447223 */ /* 0x000fc60000000044 */
[----:B------:R-:W5:Y:S01]  /*0cb0*/  LDG.E R75, desc[UR8][R6.64+0x88] ;  /* 0x00008808064b7981 */ /* 0x000f62000c1e1900 */
[----:B---3--:R-:W-:-:S03]  /*0cc0*/  FFMA R68, R61, R8, R68 ;  /* 0x000000083d447223 */ /* 0x008fc60000000044 */
[----:B------:R-:W3:Y:S01]  /*0cd0*/  LDG.E R8, desc[UR8][R6.64+0x8c] ;  /* 0x00008c0806087981 */ /* 0x000ee2000c1e1900 */
[----:B----4-:R-:W-:-:S03]  /*0ce0*/  FFMA R9, R62, R9, R68 ;  /* 0x000000093e097223 */ /* 0x010fc60000000044 */
[----:B------:R-:W4:Y:S01]  /*0cf0*/  LDG.E R68, desc[UR8][R6.64+0x90] ;  /* 0x0000900806447981 */ /* 0x000f22000c1e1900 */
[----:B------:R-:W-:-:S03]  /*0d00*/  FFMA R77, R18, R77, R9 ;  /* 0x0000004d124d7223 */ /* 0x000fc60000000009 */
[----:B------:R-:W4:Y:S01]  /*0d10*/  LDG.E R9, desc[UR8][R6.64+0x94] ;  /* 0x0000940806097981 */ /* 0x000f22000c1e1900 */
[----:B--2---:R-:W-:-:S04]  /*0d20*/  FFMA R73, R30, R73, R77 ;  /* 0x000000491e497223 */ /* 0x004fc8000000004d */
[----:B-----5:R-:W-:-:S04]  /*0d30*/  FFMA R73, R32, R75, R73 ;  /* 0x0000004b20497223 */ /* 0x020fc80000000049 */
[----:B---3--:R-:W-:Y:S02]  /*0d40*/  FFMA R74, R46, R8, R73 ;  /* 0x000000082e4a7223 */ /* 0x008fe40000000049 */
[----:B------:R-:W2:Y:S02]  /*0d50*/  LDG.E R8, desc[UR8][R6.64+0xa0] ;  /* 0x0000a00806087981 */ /* 0x000ea4000c1e1900 */
[----:B----4-:R-:W-:Y:S02]  /*0d60*/  FFMA R75, R33, R68, R74 ;  /* 0x00000044214b7223 */ /* 0x010fe4000000004a */
[----:B------:R-:W3:Y:S02]  /*0d70*/  LDG.E R73, desc[UR8][R6.64+0xa4] ;  /* 0x0000a40806497981 */ /* 0x000ee4000c1e1900 */
[----:B------:R-:W-:Y:S02]  /*0d80*/  FFMA R74, R34, R9, R75 ;  /* 0x00000009224a7223 */ /* 0x000fe4000000004b */
        /* <DEDUP_REMOVED lines=9> */
[----:B----4-:R-:W-:Y:S01]  /*0e20*/  FFMA R73, R49, R68, R74 ;  /* 0x0000004431497223 */ /* 0x010fe2000000004a */
[----:B------:R-:W-:Y:S01]  /*0e30*/  FMUL R68, R18, R39 ;  /* 0x0000002712447220 */ /* 0x000fe20000400000 */
[----:B------:R-:W4:Y:S03]  /*0e40*/  LDG.E R74, desc[UR8][R6.64+0xe4] ;  /* 0x0000e408064a7981 */ /* 0x000f26000c1e1900 */
[----:B-----5:R-:W-:Y:S02]  /*0e50*/  FFMA R75, R70, R68, R73 ;  /* 0x00000044464b7223 */ /* 0x020fe40000000049 */
[----:B------:R-:W5:Y:S04]  /*0e60*/  LDG.E R68, desc[UR8][R6.64+0xbc] ;  /* 0x0000bc0806447981 */ /* 0x000f68000c1e1900 */
[----:B------:R-:W4:Y:S01]  /*0e70*/  LDG.E R73, desc[UR8][R6.64+0xc0] ;  /* 0x0000c00806497981 */ /* 0x000f22000c1e1900 */
[----:B------:R-:W-:Y:S01]  /*0e80*/  FFMA R9, R50, R9, R75 ;  /* 0x0000000932097223 */ /* 0x000fe2000000004b */
[----:B------:R-:W-:-:S04]  /*0e90*/  FMUL R70, R18, R41 ;  /* 0x0000002912467220 */ /* 0x000fc80000400000 */
[----:B--2---:R-:W-:Y:S02]  /*0ea0*/  FFMA R9, R8, R70, R9 ;  /* 0x0000004608097223 */ /* 0x004fe40000000009 */
[----:B------:R-:W2:Y:S01]  /*0eb0*/  LDG.E R8, desc[UR8][R6.64+0xc4] ;  /* 0x0000c40806087981 */ /* 0x000ea2000c1e1900 */
[----:B------:R-:W-:-:S04]  /*0ec0*/  FMUL R70, R18, R43 ;  /* 0x0000002b12467220 */ /* 0x000fc80000400000 */
[----:B---3--:R-:W-:Y:S01]  /*0ed0*/  FFMA R75, R72, R70, R9 ;  /* 0x00000046484b7223 */ /* 0x008fe20000000009 */
[----:B------:R-:W-:Y:S01]  /*0ee0*/  FMUL R70, R18, R45 ;  /* 0x0000002d12467220 */ /* 0x000fe20000400000 */
[----:B------:R-:W3:Y:S03]  /*0ef0*/  LDG.E R9, desc[UR8][R6.64+0xc8] ;  /* 0x0000c80806097981 */ /* 0x000ee6000c1e1900 */
[----:B-----5:R-:W-:Y:S01]  /*0f00*/  FFMA R75, R68, R70, R75 ;  /* 0x00000046444b7223 */ /* 0x020fe2000000004b */
[----:B------:R-:W5:Y:S03]  /*0f10*/  LDG.E R72, desc[UR8][R6.64+0xcc] ;  /* 0x0000cc0806487981 */ /* 0x000f66000c1e1900 */
[----:B----4-:R-:W-:Y:S01]  /*0f20*/  FFMA R70, R22, R73, R75 ;  /* 0x0000004916467223 */ /* 0x010fe2000000004b */
[----:B------:R-:W4:Y:S04]  /*0f30*/  LDG.E R68, desc[UR8][R6.64+0xd4] ;  /* 0x0000d40806447981 */ /* 0x000f28000c1e1900 */
[----:B------:R-:W4:Y:S01]  /*0f40*/  LDG.E R73, desc[UR8][R6.64+0xd0] ;  /* 0x0000d00806497981 */ /* 0x000f22000c1e1900 */
[----:B--2---:R-:W-:-:S03]  /*0f50*/  FFMA R75, R51, R8, R70 ;  /* 0x00000008334b7223 */ /* 0x004fc60000000046 */
[----:B------:R-:W2:Y:S01]  /*0f60*/  LDG.E R8, desc[UR8][R6.64+0xd8] ;  /* 0x0000d80806087981 */ /* 0x000ea2000c1e1900 */
[----:B---3--:R-:W-:-:S03]  /*0f70*/  FFMA R70, R52, R9, R75 ;  /* 0x0000000934467223 */ /* 0x008fc6000000004b */
[----:B------:R-:W3:Y:S01]  /*0f80*/  LDG.E R9, desc[UR8][R6.64+0xdc] ;  /* 0x0000dc0806097981 */ /* 0x000ee2000c1e1900 */
[----:B-----5:R-:W-:-:S03]  /*0f90*/  FFMA R75, R53, R72, R70 ;  /* 0x00000048354b7223 */ /* 0x020fc60000000046 */
[----:B------:R-:W5:Y:S01]  /*0fa0*/  LDG.E R72, desc[UR8][R6.64+0xe0] ;  /* 0x0000e00806487981 */ /* 0x000f62000c1e1900 */
[----:B----4-:R-:W-:-:S03]  /*0fb0*/  FFMA R70, R54, R73, R75 ;  /* 0x0000004936467223 */ /* 0x010fc6000000004b */
[----:B------:R-:W4:Y:S01]  /*0fc0*/  LDG.E R75, desc[UR8][R6.64+0xfc] ;  /* 0x0000fc08064b7981 */ /* 0x000f22000c1e1900 */
[----:B------:R-:W-:Y:S01]  /*0fd0*/  FFMA R73, R55, R68, R70 ;  /* 0x0000004437497223 */ /* 0x000fe20000000046 */
[----:B------:R-:W-:-:S04]  /*0fe0*/  FMUL R68, R22, R27 ;  /* 0x0000001b16447220 */ /* 0x000fc80000400000 */
[----:B--2---:R-:W-:Y:S02]  /*0ff0*/  FFMA R68, R8, R68, R73 ;  /* 0x0000004408447223 */ /* 0x004fe40000000049 */
[----:B------:R-:W2:Y:S04]  /*1000*/  LDG.E R8, desc[UR8][R6.64+0xe8] ;  /* 0x0000e80806087981 */ /* 0x000ea8000c1e1900 */
[----:B------:R-:W4:Y:S01]  /*1010*/  LDG.E R73, desc[UR8][R6.64+0xec] ;  /* 0x0000ec0806497981 */ /* 0x000f22000c1e1900 */
[----:B------:R-:W-:-:S04]  /*1020*/  FMUL R70, R22, R37 ;  /* 0x0000002516467220 */ /* 0x000fc80000400000 */
[----:B---3--:R-:W-:Y:S01]  /*1030*/  FFMA R9, R9, R70, R68 ;  /* 0x0000004609097223 */ /* 0x008fe20000000044 */
[----:B------:R-:W-:Y:S01]  /*1040*/  FMUL R68, R16, R22 ;  /* 0x0000001610447220 */ /* 0x000fe20000400000 */
[----:B------:R-:W3:Y:S03]  /*1050*/  LDG.E R70, desc[UR8][R6.64+0xf8] ;  /* 0x0000f80806467981 */ /* 0x000ee6000c1e1900 */
[----:B-----5:R-:W-:Y:S01]  /*1060*/  FFMA R9, R72, R68, R9 ;  /* 0x0000004448097223 */ /* 0x020fe20000000009 */
[----:B------:R-:W-:Y:S01]  /*1070*/  FMUL R68, R22, R31 ;  /* 0x0000001f16447220 */ /* 0x000fe20000400000 */
[----:B------:R-:W5:Y:S02]  /*1080*/  LDG.E R72, desc[UR8][R6.64+0xf4] ;  /* 0x0000f40806487981 */ /* 0x000f64000c1e1900 */
[----:B------:R-:W-:-:S04]  /*1090*/  FFMA R9, R56, R74, R9 ;  /* 0x0000004a38097223 */ /* 0x000fc80000000009 */
[----:B--2---:R-:W-:Y:S02]  /*10a0*/  FFMA R77, R8, R68, R9 ;  /* 0x00000044084d7223 */ /* 0x004fe40000000009 */
[----:B------:R-:W0:Y:S01]  /*10b0*/  LDC.64 R8, c[0x0][0x380] ;  /* 0x0000e000ff087b82 */ /* 0x000e220000000a00 */
[----:B------:R-:W2:Y:S01]  /*10c0*/  LDG.E R68, desc[UR8][R6.64+0xf0] ;  /* 0x0000f00806447981 */ /* 0x000ea2000c1e1900 */
[----:B----4-:R-:W-:-:S03]  /*10d0*/  FFMA R74, R64, R73, R77 ;  /* 0x00000049404a7223 */ /* 0x010fc6000000004d */
[----:B------:R-:W4:Y:S04]  /*10e0*/  LDG.E R77, desc[UR8][R4.64] ;  /* 0x00000008044d7981 */ /* 0x000f28000c1e1900 */
[----:B------:R-:W4:Y:S01]  /*10f0*/  LDG.E R73, desc[UR8][R2.64] ;  /* 0x0000000802497981 */ /* 0x000f22000c1e1900 */
[----:B0-----:R-:W-:-:S06]  /*1100*/  IMAD.WIDE R8, R71, 0x4, R8 ;  /* 0x0000000447087825 */ /* 0x001fcc00078e0208 */
[----:B------:R-:W4:Y:S01]  /*1110*/  LDG.E R8, desc[UR8][R8.64] ;  /* 0x0000000808087981 */ /* 0x000f22000c1e1900 */
[----:B--2---:R-:W-:-:S04]  /*1120*/  FFMA R68, R57, R68, R74 ;  /* 0x0000004439447223 */ /* 0x004fc8000000004a */
[----:B-----5:R-:W-:Y:S01]  /*1130*/  FFMA R68, R65, R72, R68 ;  /* 0x0000004841447223 */ /* 0x020fe20000000044 */
[----:B------:R-:W-:-:S04]  /*1140*/  FMUL R72, R22, R43 ;  /* 0x0000002b16487220 */ /* 0x000fc80000400000 */
[----:B---3--:R-:W-:-:S04]  /*1150*/  FFMA R68, R70, R72, R68 ;  /* 0x0000004846447223 */ /* 0x008fc80000000044 */
[----:B------:R-:W-:-:S04]  /*1160*/  FFMA R68, R66, R75, R68 ;  /* 0x0000004b42447223 */ /* 0x000fc80000000044 */
[----:B----4-:R-:W-:-:S04]  /*1170*/  FFMA R68, R68, R8, R77 ;  /* 0x0000000844447223 */ /* 0x010fc8000000004d */
[----:B------:R-:W-:-:S05]  /*1180*/  FADD R73, R68, R73 ;  /* 0x0000004944497221 */ /* 0x000fca0000000000 */
[----:B------:R0:W-:Y:S02]  /*1190*/  STG.E desc[UR8][R2.64], R73 ;  /* 0x0000004902007986 */ /* 0x0001e4000c101908 */
.L_x_1:
[----:B------:R-:W-:Y:S05]  /*11a0*/  BSYNC.RECONVERGENT B0 ;  /* 0x0000000000007941 */ /* 0x000fea0003800200 */
.L_x_0:
[----:B------:R-:W-:Y:S02]  /*11b0*/  IADD3 R71, PT, PT, R71, 0x1, RZ ;  /* 0x0000000147477810 */ /* 0x000fe40007ffe0ff */
[----:B------:R-:W-:Y:S01]  /*11c0*/  IADD3 R69, PT, PT, R69, 0x40, RZ ;  /* 0x0000004045457810 */ /* 0x000fe20007ffe0ff */
[----:B------:R-:W-:Y:S06]  /*11d0*/  BRA.U UP1, `(.L_x_2) ;  /* 0xfffffff501847547 */ /* 0x000fec000b83ffff */
[----:B------:R-:W-:Y:S05]  /*11e0*/  BRA.U UP0, `(.L_x_3) ;  /* 0xfffffff500347547 */ /* 0x000fea000b83ffff */
[----:B------:R-:W-:-:S04]  /*11f0*/  IADD3 R15, PT, PT, R15, 0x1, RZ ;  /* 0x000000010f0f7810 */ /* 0x000fc80007ffe0ff */
[----:B------:R-:W-:-:S13]  /*1200*/  ISETP.NE.AND P0, PT, R15, 0x4, PT ;  /* 0x000000040f00780c */ /* 0x000fda0003f05270 */
[----:B------:R-:W-:Y:S05]  /*1210*/  @P0 BRA `(.L_x_4) ;  /* 0xfffffff400140947 */ /* 0x000fea000383ffff */
[----:B------:R-:W-:Y:S05]  /*1220*/  EXIT ;  /* 0x000000000000794d */ /* 0x000fea0003800000 */
.L_x_5:
[----:B------:R-:W-:-:S00]  /*1230*/  BRA `(.L_x_5) ;  /* 0xfffffffc00fc7947 */ /* 0x000fc0000383ffff */
[----:B------:R-:W-:-:S00]  /*1240*/  NOP ;  /* 0x0000000000007918 */ /* 0x000fc00000000000 */
        /* <DEDUP_REMOVED lines=11> */
.L_x_100:


//--------------------- .text._Z24adjointCubicWarp3DKernelPKfS0_S0_S0_PfiiiS0_ --------------------------
	.section	.text._Z24adjointCubicWarp3DKernelPKfS0_S0_S0_PfiiiS0_,"ax",@progbits
	.align	128
        .global         _Z24adjointCubicWarp3DKernelPKfS0_S0_S0_PfiiiS0_
        .type           _Z24adjointCubicWarp3DKernelPKfS0_S0_S0_PfiiiS0_,@function
        .size           _Z24adjointCubicWarp3DKernelPKfS0_S0_S0_PfiiiS0_,(.L_x_101 - _Z24adjointCubicWarp3DKernelPKfS0_S0_S0_PfiiiS0_)
        .other          _Z24adjointCubicWarp3DKernelPKfS0_S0_S0_PfiiiS0_,@"STO_CUDA_ENTRY STV_DEFAULT"
_Z24adjointCubicWarp3DKernelPKfS0_S0_S0_PfiiiS0_:
.text._Z24adjointCubicWarp3DKernelPKfS0_S0_S0_PfiiiS0_:
        /* <DEDUP_REMOVED lines=31> */
[----:B------:R-:W-:Y:S02]  /*01f0*/  I2FP.F32.U32 R9, R9 ;  /* 0x0000000900097245 */ /* 0x000fe40000201000 */
[----:B------:R-:W-:Y:S01]  /*0200*/  I2FP.F32.S32 R0, R0 ;  /* 0x0000000000007245 */ /* 0x000fe20000201400 */
[----:B------:R-:W-:Y:S02]  /*0210*/  UMOV UR4, URZ ;  /* 0x000000ff00047c82 */ /* 0x000fe40008000000 */
[----:B----4-:R-:W-:Y:S01]  /*0220*/  FADD R14, R9, R4 ;  /* 0x00000004090e7221 */ /* 0x010fe20000000000 */
[----:B------:R-:W-:Y:S01]  /*0230*/  I2FP.F32.U32 R9, R8 ;  /* 0x0000000800097245 */ /* 0x000fe20000201000 */
[----:B--2---:R-:W-:Y:S02]  /*0240*/  FADD R11, R0, R3 ;  /* 0x00000003000b7221 */ /* 0x004fe40000000000 */
[----:B------:R-:W0:Y:S01]  /*0250*/  F2I.FLOOR.NTZ R8, R14 ;  /* 0x0000000e00087305 */ /* 0x000e220000207100 */
[----:B------:R-:W1:Y:S01]  /*0260*/  LDC.64 R2, c[0x0][0x380] ;  /* 0x0000e000ff027b82 */ /* 0x000e620000000a00 */
[----:B---3--:R-:W-:-:S06]  /*0270*/  FADD R16, R9, R6 ;  /* 0x0000000609107221 */ /* 0x008fcc0000000000 */
[----:B------:R-:W2:Y:S08]  /*0280*/  F2I.FLOOR.NTZ R0, R11 ;  /* 0x0000000b00007305 */ /* 0x000eb00000207100 */
[----:B------:R-:W3:Y:S01]  /*0290*/  F2I.FLOOR.NTZ R9, R16 ;  /* 0x0000001000097305 */ /* 0x000ee20000207100 */
[----:B0-----:R-:W-:Y:S02]  /*02a0*/  I2FP.F32.S32 R5, R8 ;  /* 0x0000000800057245 */ /* 0x001fe40000201400 */
[----:B--2---:R-:W-:-:S05]  /*02b0*/  I2FP.F32.S32 R10, R0 ;  /* 0x00000000000a7245 */ /* 0x004fca0000201400 */
[----:B------:R-:W-:Y:S01]  /*02c0*/  FADD R10, R11, -R10 ;  /* 0x8000000a0b0a7221 */ /* 0x000fe20000000000 */
[----:B------:R-:W-:Y:S01]  /*02d0*/  FADD R11, R14, -R5 ;  /* 0x800000050e0b7221 */ /* 0x000fe20000000000 */
[----:B---3--:R-:W-:Y:S02]  /*02e0*/  I2FP.F32.S32 R7, R9 ;  /* 0x0000000900077245 */ /* 0x008fe40000201400 */
[----:B------:R-:W-:Y:S01]  /*02f0*/  FMUL R15, R10, R10 ;  /* 0x0000000a0a0f7220 */ /* 0x000fe20000400000 */
[C---:B------:R-:W-:Y:S02]  /*0300*/  FMUL R14, R11.reuse, R11 ;  /* 0x0000000b0b0e7220 */ /* 0x040fe40000400000 */
[----:B------:R-:W-:Y:S01]  /*0310*/  FADD R12, R16, -R7 ;  /* 0x80000007100c7221 */ /* 0x000fe20000000000 */
[----:B------:R-:W-:Y:S01]  /*0320*/  FMUL R21, R10, R15 ;  /* 0x0000000f0a157220 */ /* 0x000fe20000400000 */
[C---:B------:R-:W-:Y:S02]  /*0330*/  FMUL R23, R11.reuse, R14 ;  /* 0x0000000e0b177220 */ /* 0x040fe40000400000 */
[----:B------:R-:W-:Y:S01]  /*0340*/  FMUL R16, R12, R12 ;  /* 0x0000000c0c107220 */ /* 0x000fe20000400000 */
[C---:B------:R-:W-:Y:S01]  /*0350*/  FMUL R17, R10.reuse, R11 ;  /* 0x0000000b0a117220 */ /* 0x040fe20000400000 */
[----:B------:R-:W-:Y:S01]  /*0360*/  FMUL R25, R11, R15 ;  /* 0x0000000f0b197220 */ /* 0x000fe20000400000 */
[-C--:B------:R-:W-:Y:S01]  /*0370*/  FMUL R27, R10, R14.reuse ;  /* 0x0000000e0a1b7220 */ /* 0x080fe20000400000 */
[----:B------:R-:W-:Y:S01]  /*0380*/  FMUL R29, R15, R14 ;  /* 0x0000000e0f1d7220 */ /* 0x000fe20000400000 */
[----:B------:R-:W-:Y:S01]  /*0390*/  FMUL R20, R12, R16 ;  /* 0x000000100c147220 */ /* 0x000fe20000400000 */
[----:B------:R-:W-:Y:S01]  /*03a0*/  FMUL R35, R11, R21 ;  /* 0x000000150b237220 */ /* 0x000fe20000400000 */
[----:B------:R-:W-:Y:S01]  /*03b0*/  FMUL R37, R21, R14 ;  /* 0x0000000e15257220 */ /* 0x000fe20000400000 */
[-C--:B------:R-:W-:Y:S01]  /*03c0*/  FMUL R39, R10, R23.reuse ;  /* 0x000000170a277220 */ /* 0x080fe20000400000 */
[-C--:B------:R-:W-:Y:S01]  /*03d0*/  FMUL R41, R15, R23.reuse ;  /* 0x000000170f297220 */ /* 0x080fe20000400000 */
[----:B------:R-:W-:Y:S01]  /*03e0*/  FMUL R43, R21, R23 ;  /* 0x00000017152b7220 */ /* 0x000fe20000400000 */
[----:B-1----:R-:W-:-:S04]  /*03f0*/  IMAD.WIDE R2, R13, 0x4, R2 ;  /* 0x000000040d027825 */ /* 0x002fc800078e0202 */
[----:B------:R-:W-:Y:S02]  /*0400*/  HFMA2 R13, -RZ, RZ, 0, 0 ;  /* 0x00000000ff0d7431 */ /* 0x000fe400000001ff */
        /* <DEDUP_REMOVED lines=32> */
[C---:B------:R-:W-:Y:S01]  /*0610*/  FMUL R61, R16.reuse, R35 ;  /* 0x00000023103d7220 */ /* 0x040fe20000400000 */
[-C--:B------:R-:W-:Y:S01]  /*0620*/  FMUL R62, R16, R37.reuse ;  /* 0x00000025103e7220 */ /* 0x080fe20000400000 */
[C---:B------:R-:W-:Y:S01]  /*0630*/  FMUL R63, R20.reuse, R37 ;  /* 0x00000025143f7220 */ /* 0x040fe20000400000 */
[C---:B------:R-:W-:Y:S01]  /*0640*/  FMUL R64, R20.reuse, R39 ;  /* 0x0000002714407220 */ /* 0x040fe20000400000 */
[C---:B------:R-:W-:Y:S01]  /*0650*/  FMUL R65, R20.reuse, R41 ;  /* 0x0000002914417220 */ /* 0x040fe20000400000 */
[----:B------:R-:W-:-:S07]  /*0660*/  FMUL R66, R20, R43 ;  /* 0x0000002b14427220 */ /* 0x000fce0000400000 */
.L_x_10:
[----:B0-----:R-:W0:Y:S01]  /*0670*/  LDCU UR5, c[0x0][0x3a8] ;  /* 0x00007500ff0577ac */ /* 0x001e220008000800 */
[----:B------:R-:W-:-:S04]  /*0680*/  IADD3 R4, PT, PT, R0, R13, RZ ;  /* 0x0000000d00047210 */ /* 0x000fc80007ffe0ff */
[----:B0-----:R-:W-:Y:S01]  /*0690*/  ISETP.GT.AND P0, PT, R4, UR5, PT ;  /* 0x0000000504007c0c */ /* 0x001fe2000bf04270 */
[----:B------:R-:W-:-:S03]  /*06a0*/  UMOV UR5, URZ ;  /* 0x000000ff00057c82 */ /* 0x000fc60008000000 */
[----:B------:R-:W-:-:S13]  /*06b0*/  ISETP.GT.AND P0, PT, R4, RZ, !P0 ;  /* 0x000000ff0400720c */ /* 0x000fda0004704270 */
.L_x_9:
        /* <DEDUP_REMOVED lines=19> */
.L_x_8:
        /* <DEDUP_REMOVED lines=69> */
[----:B------:R-:W4:Y:S02]  /*0c40*/  LDG.E R7, desc[UR8][R4.64+0x7c] ;  /* 0x00007c0804077981 */ /* 0x000f24000c1e1900 */
[----:B-----5:R-:W-:-:S02]  /*0c50*/  FFMA R68, R57, R68, R70 ;  /* 0x0000004439447223 */ /* 0x020fc40000000046 */
[----:B------:R-:W5:Y:S02]  /*0c60*/  LDG.E R77, desc[UR8][R4.64+0x80] ;  /* 0x00008008044d7981 */ /* 0x000f64000c1e1900 */
[----:B--2---:R-:W-:Y:S02]  /*0c70*/  FFMA R68, R42, R73, R68 ;  /* 0x000000492a447223 */ /* 0x004fe40000000044 */
[----:B------:R-:W2:Y:S02]  /*0c80*/  LDG.E R73, desc[UR8][R4.64+0x84] ;  /* 0x0000840804497981 */ /* 0x000ea4000c1e1900 */
[----:B------:R-:W-:Y:S02]  /*0c90*/  FFMA R68, R58, R75, R68 ;  /* 0x0000004b3a447223 */ /* 0x000fe40000000044 */
[----:B------:R-:W2:Y:S04]  /*0ca0*/  LDG.E R75, desc[UR8][R4.64+0x88] ;  /* 0x00008808044b7981 */ /* 0x000ea8000c1e1900 */
[----:B------:R-:W2:Y:S01]  /*0cb0*/  LDG.E R70, desc[UR8][R4.64+0x98] ;  /* 0x0000980804467981 */ /* 0x000ea2000c1e1900 */
[----:B---3--:R-:W-:-:S03]  /*0cc0*/  FFMA R68, R59, R6, R68 ;  /* 0x000000063b447223 */ /* 0x008fc60000000044 */
[----:B------:R-:W3:Y:S01]  /*0cd0*/  LDG.E R6, desc[UR8][R4.64+0x8c] ;  /* 0x00008c0804067981 */ /* 0x000ee2000c1e1900 */
[----:B----4-:R-:W-:-:S03]  /*0ce0*/  FFMA R7, R60, R7, R68 ;  /* 0x000000073c077223 */ /* 0x010fc60000000044 */
[----:B------:R-:W4:Y:S01]  /*0cf0*/  LDG.E R68, desc[UR8][R4.64+0x90] ;  /* 0x0000900804447981 */ /* 0x000f22000c1e1900 */
[----:B-----5:R-:W-:-:S03]  /*0d00*/  FFMA R77, R16, R77, R7 ;  /* 0x0000004d104d7223 */ /* 0x020fc60000000007 */
[----:B------:R-:W5:Y:S01]  /*0d10*/  LDG.E R7, desc[UR8][R4.64+0x94] ;  /* 0x0000940804077981 */ /* 0x000f62000c1e1900 */
[----:B--2---:R-:W-:-:S04]  /*0d20*/  FFMA R73, R28, R73, R77 ;  /* 0x000000491c497223 */ /* 0x004fc8000000004d */
[----:B------:R-:W-:-:S04]  /*0d30*/  FFMA R73, R30, R75, R73 ;  /* 0x0000004b1e497223 */ /* 0x000fc80000000049 */
[----:B---3--:R-:W-:Y:S02]  /*0d40*/  FFMA R74, R44, R6, R73 ;  /* 0x000000062c4a7223 */ /* 0x008fe40000000049 */
[----:B------:R-:W2:Y:S04]  /*0d50*/  LDG.E R6, desc[UR8][R4.64+0xa0] ;  /* 0x0000a00804067981 */ /* 0x000ea8000c1e1900 */
[----:B------:R-:W3:Y:S01]  /*0d60*/  LDG.E R73, desc[UR8][R4.64+0xa4] ;  /* 0x0000a40804497981 */ /* 0x000ee2000c1e1900 */
[----:B----4-:R-:W-:-:S03]  /*0d70*/  FFMA R75, R31, R68, R74 ;  /* 0x000000441f4b7223 */ /* 0x010fc6000000004a */
[----:B------:R-:W4:Y:S01]  /*0d80*/  LDG.E R68, desc[UR8][R4.64+0xa8] ;  /* 0x0000a80804447981 */ /* 0x000f22000c1e1900 */
[----:B-----5:R-:W-:-:S03]  /*0d90*/  FFMA R74, R32, R7, R75 ;  /* 0x00000007204a7223 */ /* 0x020fc6000000004b */
[----:B------:R-:W5:Y:S01]  /*0da0*/  LDG.E R7, desc[UR8][R4.64+0xac] ;  /* 0x0000ac0804077981 */ /* 0x000f62000c1e1900 */
[----:B------:R-:W-:-:S03]  /*0db0*/  FFMA R70, R45, R70, R74 ;  /* 0x000000462d467223 */ /* 0x000fc6000000004a */
[----:B------:R-:W5:Y:S01]  /*0dc0*/  LDG.E R75, desc[UR8][R4.64+0xb0] ;  /* 0x0000b008044b7981 */ /* 0x000f62000c1e1900 */
[----:B------:R-:W-:-:S03]  /*0dd0*/  FFMA R70, R61, R72, R70 ;  /* 0x000000483d467223 */ /* 0x000fc60000000046 */
[----:B------:R-:W5:Y:S01]  /*0de0*/  LDG.E R74, desc[UR8][R4.64+0xc8] ;  /* 0x0000c808044a7981 */ /* 0x000f62000c1e1900 */
[----:B--2---:R-:W-:-:S03]  /*0df0*/  FFMA R77, R33, R6, R70 ;  /* 0x00000006214d7223 */ /* 0x004fc60000000046 */
[----:B------:R-:W2:Y:S01]  /*0e00*/  LDG.E R6, desc[UR8][R4.64+0xb4] ;  /* 0x0000b40804067981 */ /* 0x000ea2000c1e1900 */
[----:B---3--:R-:W-:-:S03]  /*0e10*/  FFMA R72, R46, R73, R77 ;  /* 0x000000492e487223 */ /* 0x008fc6000000004d */
[----:B------:R-:W3:Y:S01]  /*0e20*/  LDG.E R70, desc[UR8][R4.64+0xb8] ;  /* 0x0000b80804467981 */ /* 0x000ee2000c1e1900 */
[----:B----4-:R-:W-:-:S03]  /*0e30*/  FFMA R73, R47, R68, R72 ;  /* 0x000000442f497223 */ /* 0x010fc60000000048 */
[----:B------:R-:W4:Y:S01]  /*0e40*/  LDG.E R68, desc[UR8][R4.64+0xbc] ;  /* 0x0000bc0804447981 */ /* 0x000f22000c1e1900 */
[----:B-----5:R-:W-:Y:S01]  /*0e50*/  FFMA R73, R62, R7, R73 ;  /* 0x000000073e497223 */ /* 0x020fe20000000049 */
[----:B------:R-:W-:Y:S02]  /*0e60*/  FMUL R72, R16, R39 ;  /* 0x0000002710487220 */ /* 0x000fe40000400000 */
[----:B------:R-:W5:Y:S01]  /*0e70*/  LDG.E R7, desc[UR8][R4.64+0xc0] ;  /* 0x0000c00804077981 */ /* 0x000f62000c1e1900 */
[----:B------:R-:W-:-:S04]  /*0e80*/  FFMA R73, R48, R75, R73 ;  /* 0x0000004b30497223 */ /* 0x000fc80000000049 */
[----:B--2---:R-:W-:Y:S02]  /*0e90*/  FFMA R73, R6, R72, R73 ;  /* 0x0000004806497223 */ /* 0x004fe40000000049 */
[----:B------:R-:W2:Y:S01]  /*0ea0*/  LDG.E R6, desc[UR8][R4.64+0xc4] ;  /* 0x0000c40804067981 */ /* 0x000ea2000c1e1900 */
[----:B------:R-:W-:-:S04]  /*0eb0*/  FMUL R72, R16, R41 ;  /* 0x0000002910487220 */ /* 0x000fc80000400000 */
[----:B---3--:R-:W-:Y:S01]  /*0ec0*/  FFMA R73, R70, R72, R73 ;  /* 0x0000004846497223 */ /* 0x008fe20000000049 */
[----:B------:R-:W-:-:S04]  /*0ed0*/  FMUL R70, R16, R43 ;  /* 0x0000002b10467220 */ /* 0x000fc80000400000 */
[----:B----4-:R-:W-:Y:S02]  /*0ee0*/  FFMA R75, R68, R70, R73 ;  /* 0x00000046444b7223 */ /* 0x010fe40000000049 */
[----:B------:R-:W3:Y:S04]  /*0ef0*/  LDG.E R68, desc[UR8][R4.64+0xcc] ;  /* 0x0000cc0804447981 */ /* 0x000ee8000c1e1900 */
[----:B------:R-:W4:Y:S01]  /*0f00*/  LDG.E R73, desc[UR8][R4.64+0xd0] ;  /* 0x0000d00804497981 */ /* 0x000f22000c1e1900 */
[----:B-----5:R-:W-:-:S03]  /*0f10*/  FFMA R72, R20, R7, R75 ;  /* 0x0000000714487223 */ /* 0x020fc6000000004b */
[----:B------:R-:W5:Y:S01]  /*0f20*/  LDG.E R70, desc[UR8][R4.64+0xd4] ;  /* 0x0000d40804467981 */ /* 0x000f62000c1e1900 */
[----:B--2---:R-:W-:-:S03]  /*0f30*/  FFMA R7, R49, R6, R72 ;  /* 0x0000000631077223 */ /* 0x004fc60000000048 */
[----:B------:R-:W2:Y:S01]  /*0f40*/  LDG.E R6, desc[UR8][R4.64+0xd8] ;  /* 0x0000d80804067981 */ /* 0x000ea2000c1e1900 */
[----:B------:R-:W-:-:S04]  /*0f50*/  FFMA R74, R50, R74, R7 ;  /* 0x0000004a324a7223 */ /* 0x000fc80000000007 */
[----:B---3--:R-:W-:Y:S01]  /*0f60*/  FFMA R7, R51, R68, R74 ;  /* 0x0000004433077223 */ /* 0x008fe2000000004a */
[----:B------:R-:W-:Y:S01]  /*0f70*/  FMUL R72, R20, R35 ;  /* 0x0000002314487220 */ /* 0x000fe20000400000 */
[----:B------:R-:W3:Y:S02]  /*0f80*/  LDG.E R74, desc[UR8][R4.64+0xf0] ;  /* 0x0000f008044a7981 */ /* 0x000ee4000c1e1900 */
[----:B----4-:R-:W-:Y:S02]  /*0f90*/  FFMA R68, R52, R73, R7 ;  /* 0x0000004934447223 */ /* 0x010fe40000000007 */
[----:B------:R-:W4:Y:S02]  /*0fa0*/  LDG.E R7, desc[UR8][R4.64+0xdc] ;  /* 0x0000dc0804077981 */ /* 0x000f24000c1e1900 */
[----:B-----5:R-:W-:Y:S02]  /*0fb0*/  FFMA R75, R53, R70, R68 ;  /* 0x00000046354b7223 */ /* 0x020fe40000000044 */
[----:B------:R-:W5:Y:S01]  /*0fc0*/  LDG.E R68, desc[UR8][R4.64+0xe0] ;  /* 0x0000e00804447981 */ /* 0x000f62000c1e1900 */
[----:B------:R-:W-:-:S03]  /*0fd0*/  FMUL R70, R20, R25 ;  /* 0x0000001914467220 */ /* 0x000fc60000400000 */
[----:B------:R-:W3:Y:S01]  /*0fe0*/  LDG.E R73, desc[UR8][R4.64+0xe4] ;  /* 0x0000e40804497981 */ /* 0x000ee2000c1e1900 */
[----:B--2---:R-:W-:-:S03]  /*0ff0*/  FFMA R70, R6, R70, R75 ;  /* 0x0000004606467223 */ /* 0x004fc6000000004b */
[----:B------:R-:W2:Y:S04]  /*1000*/  LDG.E R6, desc[UR8][R4.64+0xe8] ;  /* 0x0000e80804067981 */ /* 0x000ea8000c1e1900 */
[----:B------:R-:W2:Y:S01]  /*1010*/  LDG.E R75, desc[UR8][R4.64+0xfc] ;  /* 0x0000fc08044b7981 */ /* 0x000ea2000c1e1900 */
[----:B----4-:R-:W-:-:S03]  /*1020*/  FFMA R7, R7, R72, R70 ;  /* 0x0000004807077223 */ /* 0x010fc60000000046 */
[----:B------:R-:W4:Y:S01]  /*1030*/  LDG.E R72, desc[UR8][R4.64+0xec] ;  /* 0x0000ec0804487981 */ /* 0x000f22000c1e1900 */
[----:B------:R-:W-:-:S04]  /*1040*/  FMUL R70, R14, R20 ;  /* 0x000000140e467220 */ /* 0x000fc80000400000 */
[----:B-----5:R-:W-:Y:S01]  /*1050*/  FFMA R7, R68, R70, R7 ;  /* 0x0000004644077223 */ /* 0x020fe20000000007 */
[----:B------:R-:W-:Y:S01]  /*1060*/  FMUL R68, R20, R29 ;  /* 0x0000001d14447220 */ /* 0x000fe20000400000 */
[----:B------:R-:W5:Y:S02]  /*1070*/  LDG.E R70, desc[UR8][R2.64] ;  /* 0x0000000802467981 */ /* 0x000f64000c1e1900 */
[----:B---3--:R-:W-:Y:S02]  /*1080*/  FFMA R7, R54, R73, R7 ;  /* 0x0000004936077223 */ /* 0x008fe40000000007 */
[----:B------:R-:W3:Y:S02]  /*1090*/  LDG.E R73, desc[UR8][R4.64+0xf4] ;  /* 0x0000f40804497981 */ /* 0x000ee4000c1e1900 */
[----:B--2---:R-:W-:Y:S02]  /*10a0*/  FFMA R6, R6, R68, R7 ;  /* 0x0000004406067223 */ /* 0x004fe40000000007 */
[----:B------:R-:W2:Y:S02]  /*10b0*/  LDG.E R68, desc[UR8][R4.64+0xf8] ;  /* 0x0000f80804447981 */ /* 0x000ea4000c1e1900 */
[----:B----4-:R-:W-:-:S02]  /*10c0*/  FFMA R72, R63, R72, R6 ;  /* 0x000000483f487223 */ /* 0x010fc40000000006 */
[----:B------:R-:W0:Y:S02]  /*10d0*/  LDC.64 R6, c[0x0][0x3a0] ;  /* 0x0000e800ff067b82 */ /* 0x000e240000000a00 */
[----:B------:R-:W-:-:S04]  /*10e0*/  FFMA R77, R55, R74, R72 ;  /* 0x0000004a374d7223 */ /* 0x000fc80000000048 */
[----:B---3--:R-:W-:Y:S01]  /*10f0*/  FFMA R72, R64, R73, R77 ;  /* 0x0000004940487223 */ /* 0x008fe2000000004d */
[----:B0-----:R-:W-:-:S04]  /*1100*/  IMAD.WIDE R6, R71, 0x4, R6 ;  /* 0x0000000447067825 */ /* 0x001fc800078e0206 */
[----:B--2---:R-:W-:-:S04]  /*1110*/  FFMA R73, R65, R68, R72 ;  /* 0x0000004441497223 */ /* 0x004fc80000000048 */
[----:B------:R-:W-:-:S04]  /*1120*/  FFMA R73, R66, R75, R73 ;  /* 0x0000004b42497223 */ /* 0x000fc80000000049 */
[----:B-----5:R-:W-:-:S05]  /*1130*/  FMUL R73, R73, R70 ;  /* 0x0000004649497220 */ /* 0x020fca0000400000 */
[----:B------:R0:W-:Y:S02]  /*1140*/  REDG.E.ADD.F32.FTZ.RN.STRONG.GPU desc[UR8][R6.64], R73 ;  /* 0x00000049060079a6 */ /* 0x0001e4000c12f308 */
.L_x_7:
[----:B------:R-:W-:Y:S05]  /*1150*/  BSYNC.RECONVERGENT B0 ;  /* 0x0000000000007941 */ /* 0x000fea0003800200 */
.L_x_6:
        /* <DEDUP_REMOVED lines=8> */
.L_x_11:
        /* <DEDUP_REMOVED lines=10> */
.L_x_101:


//--------------------- .text._Z17cubicWarp3DKernelPKfS0_S0_S0_PfiiiS0_ --------------------------
	.section	.text._Z17cubicWarp3DKernelPKfS0_S0_S0_PfiiiS0_,"ax",@progbits
	.align	128
        .global         _Z17cubicWarp3DKernelPKfS0_S0_S0_PfiiiS0_
        .type           _Z17cubicWarp3DKernelPKfS0_S0_S0_PfiiiS0_,@function
        .size           _Z17cubicWarp3DKernelPKfS0_S0_S0_PfiiiS0_,(.L_x_102 - _Z17cubicWarp3DKernelPKfS0_S0_S0_PfiiiS0_)
        .other          _Z17cubicWarp3DKernelPKfS0_S0_S0_PfiiiS0_,@"STO_CUDA_ENTRY STV_DEFAULT"
_Z17cubicWarp3DKernelPKfS0_S0_S0_PfiiiS0_:
.text._Z17cubicWarp3DKernelPKfS0_S0_S0_PfiiiS0_:
        /* <DEDUP_REMOVED lines=103> */
.L_x_16:
[----:B0-----:R-:W0:Y:S01]  /*0670*/  LDCU UR5, c[0x0][0x3a8] ;  /* 0x00007500ff0577ac */ /* 0x001e220008000800 */
[----:B------:R-:W-:-:S04]  /*0680*/  IADD3 R4, PT, PT, R0, R13, RZ ;  /* 0x0000000d00047210 */ /* 0x000fc80007ffe0ff */
[----:B0-----:R-:W-:Y:S01]  /*0690*/  ISETP.GT.AND P0, PT, R4, UR5, PT ;  /* 0x0000000504007c0c */ /* 0x001fe2000bf04270 */
[----:B------:R-:W-:-:S03]  /*06a0*/  UMOV UR5, URZ ;  /* 0x000000ff00057c82 */ /* 0x000fc60008000000 */
[----:B------:R-:W-:-:S13]  /*06b0*/  ISETP.GT.AND P0, PT, R4, RZ, !P0 ;  /* 0x000000ff0400720c */ /* 0x000fda0004704270 */
.L_x_15:
        /* <DEDUP_REMOVED lines=19> */
.L_x_14:
        /* <DEDUP_REMOVED lines=24> */
[----:B-----5:R-:W-:-:S04]  /*0970*/  FFMA R70, R21, R70, R76 ;  /* 0x0000004615467223 */ /* 0x020fc8000000004c */
[----:B------:R-:W-:Y:S02]  /*0980*/  FFMA R70, R11, R68, R70 ;  /* 0x000000440b467223 */ /* 0x000fe40000000046 */
[----:B------:R-:W4:Y:S02]  /*0990*/  LDG.E R68, desc[UR8][R4.64+0x24] ;  /* 0x0000240804447981 */ /* 0x000f24000c1e1900 */
[----:B------:R-:W-:Y:S02]  /*09a0*/  FFMA R70, R17, R6, R70 ;  /* 0x0000000611467223 */ /* 0x000fe40000000046 */
[----:B------:R-:W5:Y:S02]  /*09b0*/  LDG.E R6, desc[UR8][R4.64+0x28] ;  /* 0x0000280804067981 */ /* 0x000f64000c1e1900 */
[----:B---3--:R-:W-:Y:S02]  /*09c0*/  FFMA R70, R25, R72, R70 ;  /* 0x0000004819467223 */ /* 0x008fe40000000046 */
[----:B------:R-:W3:Y:S02]  /*09d0*/  LDG.E R72, desc[UR8][R4.64+0x2c] ;  /* 0x00002c0804487981 */ /* 0x000ee4000c1e1900 */
[----:B------:R-:W-:-:S02]  /*09e0*/  FFMA R73, R35, R74, R70 ;  /* 0x0000004a23497223 */ /* 0x000fc40000000046 */
[----:B------:R-:W3:Y:S02]  /*09f0*/  LDG.E R74, desc[UR8][R4.64+0x30] ;  /* 0x00003008044a7981 */ /* 0x000ee4000c1e1900 */
[----:B--2---:R-:W-:Y:S02]  /*0a00*/  FFMA R76, R14, R7, R73 ;  /* 0x000000070e4c7223 */ /* 0x004fe40000000049 */
[----:B------:R-:W2:Y:S02]  /*0a10*/  LDG.E R70, desc[UR8][R4.64+0x34] ;  /* 0x0000340804467981 */ /* 0x000ea4000c1e1900 */
[----:B----4-:R-:W-:Y:S02]  /*0a20*/  FFMA R76, R27, R68, R76 ;  /* 0x000000441b4c7223 */ /* 0x010fe4000000004c */
[----:B------:R-:W4:Y:S02]  /*0a30*/  LDG.E R68, desc[UR8][R4.64+0x38] ;  /* 0x0000380804447981 */ /* 0x000f24000c1e1900 */
[----:B-----5:R-:W-:-:S02]  /*0a40*/  FFMA R76, R29, R6, R76 ;  /* 0x000000061d4c7223 */ /* 0x020fc4000000004c */
[----:B------:R-:W5:Y:S04]  /*0a50*/  LDG.E R6, desc[UR8][R4.64+0x3c] ;  /* 0x00003c0804067981 */ /* 0x000f68000c1e1900 */
[----:B------:R-:W5:Y:S04]  /*0a60*/  LDG.E R7, desc[UR8][R4.64+0x40] ;  /* 0x0000400804077981 */ /* 0x000f68000c1e1900 */
[----:B------:R-:W5:Y:S01]  /*0a70*/  LDG.E R73, desc[UR8][R4.64+0x48] ;  /* 0x0000480804497981 */ /* 0x000f62000c1e1900 */
[----:B---3--:R-:W-:-:S04]  /*0a80*/  FFMA R72, R37, R72, R76 ;  /* 0x0000004825487223 */ /* 0x008fc8000000004c */
[----:B------:R-:W-:-:S04]  /*0a90*/  FFMA R72, R23, R74, R72 ;  /* 0x0000004a17487223 */ /* 0x000fc80000000048 */
[----:B--2---:R-:W-:Y:S02]  /*0aa0*/  FFMA R70, R39, R70, R72 ;  /* 0x0000004627467223 */ /* 0x004fe40000000048 */
[----:B------:R-:W2:Y:S02]  /*0ab0*/  LDG.E R72, desc[UR8][R4.64+0x9c] ;  /* 0x00009c0804487981 */ /* 0x000ea4000c1e1900 */
[----:B----4-:R-:W-:-:S04]  /*0ac0*/  FFMA R68, R41, R68, R70 ;  /* 0x0000004429447223 */ /* 0x010fc80000000046 */
[----:B-----5:R-:W-:Y:S02]  /*0ad0*/  FFMA R68, R43, R6, R68 ;  /* 0x000000062b447223 */ /* 0x020fe40000000044 */
        /* <DEDUP_REMOVED lines=8> */
[----:B------:R-:W2:Y:S04]  /*0b60*/  LDG.E R73, desc[UR8][R4.64+0x60] ;  /* 0x0000600804497981 */ /* 0x000ea8000c1e1900 */
[----:B------:R-:W2:Y:S01]  /*0b70*/  LDG.E R77, desc[UR8][R4.64+0x64] ;  /* 0x00006408044d7981 */ /* 0x000ea2000c1e1900 */
[----:B---3--:R-:W-:-:S04]  /*0b80*/  FFMA R6, R19, R6, R70 ;  /* 0x0000000613067223 */ /* 0x008fc80000000046 */
[----:B-----5:R-:W-:Y:S02]  /*0b90*/  FFMA R75, R24, R75, R6 ;  /* 0x0000004b184b7223 */ /* 0x020fe40000000006 */
[----:B------:R-:W3:Y:S02]  /*0ba0*/  LDG.E R6, desc[UR8][R4.64+0x6c] ;  /* 0x00006c0804067981 */ /* 0x000ee4000c1e1900 */
[----:B----4-:R-:W-:Y:S02]  /*0bb0*/  FFMA R68, R36, R68, R75 ;  /* 0x0000004424447223 */ /* 0x010fe4000000004b */
[----:B------:R-:W4:Y:S02]  /*0bc0*/  LDG.E R75, desc[UR8][R4.64+0x68] ;  /* 0x00006808044b7981 */ /* 0x000f24000c1e1900 */
[----:B--2---:R-:W-:Y:S02]  /*0bd0*/  FFMA R68, R56, R7, R68 ;  /* 0x0000000738447223 */ /* 0x004fe40000000044 */
[----:B------:R-:W2:Y:S02]  /*0be0*/  LDG.E R7, desc[UR8][R4.64+0x70] ;  /* 0x0000700804077981 */ /* 0x000ea4000c1e1900 */
[----:B------:R-:W-:-:S02]  /*0bf0*/  FFMA R68, R26, R73, R68 ;  /* 0x000000491a447223 */ /* 0x000fc40000000044 */
[----:B------:R-:W5:Y:S02]  /*0c00*/  LDG.E R73, desc[UR8][R4.64+0x74] ;  /* 0x0000740804497981 */ /* 0x000f64000c1e1900 */
[----:B------:R-:W-:Y:S02]  /*0c10*/  FFMA R77, R38, R77, R68 ;  /* 0x0000004d264d7223 */ /* 0x000fe40000000044 */
[----:B------:R-:W5:Y:S02]  /*0c20*/  LDG.E R68, desc[UR8][R4.64+0x78] ;  /* 0x0000780804447981 */ /* 0x000f64000c1e1900 */
[----:B----4-:R-:W-:Y:S02]  /*0c30*/  FFMA R70, R40, R75, R77 ;  /* 0x0000004b28467223 */ /* 0x010fe4000000004d */
[----:B------:R-:W4:Y:S04]  /*0c40*/  LDG.E R75, desc[UR8][R4.64+0x7c] ;  /* 0x00007c08044b7981 */ /* 0x000f28000c1e1900 */
[----:B------:R-:W4:Y:S01]  /*0c50*/  LDG.E R77, desc[UR8][R4.64+0x80] ;  /* 0x00008008044d7981 */ /* 0x000f22000c1e1900 */
[----:B---3--:R-:W-:-:S03]  /*0c60*/  FFMA R6, R57, R6, R70 ;  /* 0x0000000639067223 */ /* 0x008fc60000000046 */
[----:B------:R-:W3:Y:S01]  /*0c70*/  LDG.E R70, desc[UR8][R4.64+0x90] ;  /* 0x0000900804467981 */ /* 0x000ee2000c1e1900 */
[----:B--2---:R-:W-:-:S03]  /*0c80*/  FFMA R6, R42, R7, R6 ;  /* 0x000000072a067223 */ /* 0x004fc60000000006 */
[----:B------:R-:W2:Y:S01]  /*0c90*/  LDG.E R7, desc[UR8][R4.64+0x84] ;  /* 0x0000840804077981 */ /* 0x000ea2000c1e1900 */
[----:B-----5:R-:W-:-:S03]  /*0ca0*/  FFMA R6, R58, R73, R6 ;  /* 0x000000493a067223 */ /* 0x020fc60000000006 */
[----:B------:R-:W5:Y:S01]  /*0cb0*/  LDG.E R73, desc[UR8][R4.64+0x88] ;  /* 0x0000880804497981 */ /* 0x000f62000c1e1900 */
[----:B------:R-:W-:-:S03]  /*0cc0*/  FFMA R68, R59, R68, R6 ;  /* 0x000000443b447223 */ /* 0x000fc60000000006 */
[----:B------:R-:W3:Y:S01]  /*0cd0*/  LDG.E R6, desc[UR8][R4.64+0x8c] ;  /* 0x00008c0804067981 */ /* 0x000ee2000c1e1900 */
[----:B----4-:R-:W-:-:S03]  /*0ce0*/  FFMA R75, R60, R75, R68 ;  /* 0x0000004b3c4b7223 */ /* 0x010fc60000000044 */
[----:B------:R-:W4:Y:S01]  /*0cf0*/  LDG.E R68, desc[UR8][R4.64+0x98] ;  /* 0x0000980804447981 */ /* 0x000f22000c1e1900 */
[----:B------:R-:W-:-:S03]  /*0d00*/  FFMA R77, R16, R77, R75 ;  /* 0x0000004d104d7223 */ /* 0x000fc6000000004b */
[----:B------:R-:W4:Y:S01]  /*0d10*/  LDG.E R75, desc[UR8][R4.64+0x94] ;  /* 0x00009408044b7981 */ /* 0x000f22000c1e1900 */
[----:B--2---:R-:W-:-:S04]  /*0d20*/  FFMA R7, R28, R7, R77 ;  /* 0x000000071c077223 */ /* 0x004fc8000000004d */
[----:B-----5:R-:W-:Y:S02]  /*0d30*/  FFMA R7, R30, R73, R7 ;  /* 0x000000491e077223 */ /* 0x020fe40000000007 */
[----:B------:R-:W2:Y:S02]  /*0d40*/  LDG.E R73, desc[UR8][R4.64+0xac] ;  /* 0x0000ac0804497981 */ /* 0x000ea4000c1e1900 */
[----:B---3--:R-:W-:Y:S02]  /*0d50*/  FFMA R74, R44, R6, R7 ;  /* 0x000000062c4a7223 */ /* 0x008fe40000000007 */
[----:B------:R-:W3:Y:S02]  /*0d60*/  LDG.E R6, desc[UR8][R4.64+0xa0] ;  /* 0x0000a00804067981 */ /* 0x000ee4000c1e1900 */
[----:B------:R-:W-:Y:S02]  /*0d70*/  FFMA R7, R31, R70, R74 ;  /* 0x000000461f077223 */ /* 0x000fe4000000004a */
[----:B------:R-:W5:Y:S02]  /*0d80*/  LDG.E R70, desc[UR8][R4.64+0xa8] ;  /* 0x0000a80804467981 */ /* 0x000f64000c1e1900 */
[----:B----4-:R-:W-:-:S02]  /*0d90*/  FFMA R74, R32, R75, R7 ;  /* 0x0000004b204a7223 */ /* 0x010fc40000000007 */
[----:B------:R-:W4:Y:S02]  /*0da0*/  LDG.E R7, desc[UR8][R4.64+0xa4] ;  /* 0x0000a40804077981 */ /* 0x000f24000c1e1900 */
[----:B------:R-:W-:Y:S02]  /*0db0*/  FFMA R68, R45, R68, R74 ;  /* 0x000000442d447223 */ /* 0x000fe4000000004a */
[----:B------:R-:W2:Y:S02]  /*0dc0*/  LDG.E R75, desc[UR8][R4.64+0xb0] ;  /* 0x0000b008044b7981 */ /* 0x000ea4000c1e1900 */
[----:B------:R-:W-:Y:S02]  /*0dd0*/  FFMA R68, R61, R72, R68 ;  /* 0x000000483d447223 */ /* 0x000fe40000000044 */
[----:B------:R-:W2:Y:S02]  /*0de0*/  LDG.E R74, desc[UR8][R4.64+0xd0] ;  /* 0x0000d008044a7981 */ /* 0x000ea4000c1e1900 */
[----:B---3--:R-:W-:-:S02]  /*0df0*/  FFMA R77, R33, R6, R68 ;  /* 0x00000006214d7223 */ /* 0x008fc40000000044 */
[----:B------:R-:W3:Y:S02]  /*0e00*/  LDG.E R6, desc[UR8][R4.64+0xb4] ;  /* 0x0000b40804067981 */ /* 0x000ee4000c1e1900 */
[----:B----4-:R-:W-:Y:S02]  /*0e10*/  FFMA R68, R46, R7, R77 ;  /* 0x000000072e447223 */ /* 0x010fe4000000004d */
[----:B------:R-:W4:Y:S02]  /*0e20*/  LDG.E R7, desc[UR8][R4.64+0xb8] ;  /* 0x0000b80804077981 */ /* 0x000f24000c1e1900 */
[----:B-----5:R-:W-:Y:S02]  /*0e30*/  FFMA R77, R47, R70, R68 ;  /* 0x000000462f4d7223 */ /* 0x020fe40000000044 */
[----:B------:R-:W5:Y:S02]  /*0e40*/  LDG.E R68, desc[UR8][R4.64+0xbc] ;  /* 0x0000bc0804447981 */ /* 0x000f64000c1e1900 */
[----:B--2---:R-:W-:-:S02]  /*0e50*/  FFMA R77, R62, R73, R77 ;  /* 0x000000493e4d7223 */ /* 0x004fc4000000004d */
[----:B------:R-:W2:Y:S01]  /*0e60*/  LDG.E R73, desc[UR8][R4.64+0xc0] ;  /* 0x0000c00804497981 */ /* 0x000ea2000c1e1900 */
[----:B------:R-:W-:Y:S01]  /*0e70*/  FMUL R70, R16, R39 ;  /* 0x0000002710467220 */ /* 0x000fe20000400000 */
[----:B------:R-:W-:Y:S01]  /*0e80*/  FFMA R75, R48, R75, R77 ;  /* 0x0000004b304b7223 */ /* 0x000fe2000000004d */
[----:B------:R-:W-:Y:S01]  /*0e90*/  FMUL R72, R16, R41 ;  /* 0x0000002910487220 */ /* 0x000fe20000400000 */
[----:B------:R-:W2:Y:S02]  /*0ea0*/  LDG.E R77, desc[UR8][R2.64] ;  /* 0x00000008024d7981 */ /* 0x000ea4000c1e1900 */
[----:B---3--:R-:W-:Y:S02]  /*0eb0*/  FFMA R70, R6, R70, R75 ;  /* 0x0000004606467223 */ /* 0x008fe4000000004b */
[----:B------:R-:W3:Y:S04]  /*0ec0*/  LDG.E R6, desc[UR8][R4.64+0xc4] ;  /* 0x0000c40804067981 */ /* 0x000ee8000c1e1900 */
[----:B------:R-:W3:Y:S01]  /*0ed0*/  LDG.E R75, desc[UR8][R4.64+0xfc] ;  /* 0x0000fc08044b7981 */ /* 0x000ee2000c1e1900 */
[----:B----4-:R-:W-:Y:S01]  /*0ee0*/  FFMA R7, R7, R72, R70 ;  /* 0x0000004807077223 */ /* 0x010fe20000000046 */
[----:B------:R-:W-:-:S02]  /*0ef0*/  FMUL R70, R16, R43 ;  /* 0x0000002b10467220 */ /* 0x000fc40000400000 */
[----:B------:R-:W4:Y:S02]  /*0f00*/  LDG.E R72, desc[UR8][R4.64+0xc8] ;  /* 0x0000c80804487981 */ /* 0x000f24000c1e1900 */
[----:B-----5:R-:W-:Y:S02]  /*0f10*/  FFMA R7, R68, R70, R7 ;  /* 0x0000004644077223 */ /* 0x020fe40000000007 */
[----:B------:R-:W5:Y:S02]  /*0f20*/  LDG.E R68, desc[UR8][R4.64+0xd4] ;  /* 0x0000d40804447981 */ /* 0x000f64000c1e1900 */
[----:B--2---:R-:W-:Y:S02]  /*0f30*/  FFMA R70, R20, R73, R7 ;  /* 0x0000004914467223 */ /* 0x004fe40000000007 */
[----:B------:R-:W2:Y:S02]  /*0f40*/  LDG.E R73, desc[UR8][R4.64+0xcc] ;  /* 0x0000cc0804497981 */ /* 0x000ea4000c1e1900 */
[----:B---3--:R-:W-:-:S02]  /*0f50*/  FFMA R7, R49, R6, R70 ;  /* 0x0000000631077223 */ /* 0x008fc40000000046 */
[----:B------:R-:W3:Y:S02]  /*0f60*/  LDG.E R6, desc[UR8][R4.64+0xd8] ;  /* 0x0000d80804067981 */ /* 0x000ee4000c1e1900 */
[----:B----4-:R-:W-:-:S04]  /*0f70*/  FFMA R72, R50, R72, R7 ;  /* 0x0000004832487223 */ /* 0x010fc80000000007 */
[----:B--2---:R-:W-:Y:S02]  /*0f80*/  FFMA R73, R51, R73, R72 ;  /* 0x0000004933497223 */ /* 0x004fe40000000048 */
[----:B------:R-:W2:Y:S02]  /*0f90*/  LDG.E R72, desc[UR8][R4.64+0xe4] ;  /* 0x0000e40804487981 */ /* 0x000ea4000c1e1900 */
[----:B------:R-:W-:Y:S02]  /*0fa0*/  FFMA R74, R52, R74, R73 ;  /* 0x0000004a344a7223 */ /* 0x000fe40000000049 */
[----:B------:R-:W4:Y:S02]  /*0fb0*/  LDG.E R73, desc[UR8][R4.64+0xe0] ;  /* 0x0000e00804497981 */ /* 0x000f24000c1e1900 */
[----:B-----5:R-:W-:Y:S01]  /*0fc0*/  FFMA R7, R53, R68, R74 ;  /* 0x0000004435077223 */ /* 0x020fe2000000004a */
[C---:B------:R-:W-:Y:S01]  /*0fd0*/  FMUL R68, R20.reuse, R25 ;  /* 0x0000001914447220 */ /* 0x040fe20000400000 */
[----:B------:R-:W-:Y:S01]  /*0fe0*/  FMUL R70, R20, R35 ;  /* 0x0000002314467220 */ /* 0x000fe20000400000 */
[----:B------:R-:W5:Y:S02]  /*0ff0*/  LDG.E R74, desc[UR8][R4.64+0xec] ;  /* 0x0000ec08044a7981 */ /* 0x000f64000c1e1900 */
[----:B---3--:R-:W-:-:S02]  /*1000*/  FFMA R6, R6, R68, R7 ;  /* 0x0000004406067223 */ /* 0x008fc40000000007 */
[----:B------:R-:W3:Y:S04]  /*1010*/  LDG.E R7, desc[UR8][R4.64+0xdc] ;  /* 0x0000dc0804077981 */ /* 0x000ee8000c1e1900 */
[----:B------:R-:W5:Y:S01]  /*1020*/  LDG.E R68, desc[UR8][R4.64+0xe8] ;  /* 0x0000e80804447981 */ /* 0x000f62000c1e1900 */
[----:B---3--:R-:W-:Y:S01]  /*1030*/  FFMA R6, R7, R70, R6 ;  /* 0x0000004607067223 */ /* 0x008fe20000000006 */
[----:B------:R-:W-:Y:S02]  /*1040*/  FMUL R7, R14, R20 ;  /* 0x000000140e077220 */ /* 0x000fe40000400000 */
[----:B------:R-:W3:Y:S02]  /*1050*/  LDG.E R70, desc[UR8][R4.64+0xf8] ;  /* 0x0000f80804467981 */ /* 0x000ee4000c1e1900 */
[----:B----4-:R-:W-:Y:S01]  /*1060*/  FFMA R7, R73, R7, R6 ;  /* 0x0000000749077223 */ /* 0x010fe20000000006 */
[----:B------:R-:W-:Y:S01]  /*1070*/  FMUL R6, R20, R29 ;  /* 0x0000001d14067220 */ /* 0x000fe20000400000 */
[----:B------:R-:W4:Y:S02]  /*1080*/  LDG.E R73, desc[UR8][R4.64+0xf4] ;  /* 0x0000f40804497981 */ /* 0x000f24000c1e1900 */
[----:B--2---:R-:W-:-:S02]  /*1090*/  FFMA R7, R54, R72, R7 ;  /* 0x0000004836077223 */ /* 0x004fc40000000007 */
[----:B------:R-:W2:Y:S02]  /*10a0*/  LDG.E R72, desc[UR8][R4.64+0xf0] ;  /* 0x0000f00804487981 */ /* 0x000ea4000c1e1900 */
[----:B-----5:R-:W-:Y:S02]  /*10b0*/  FFMA R68, R68, R6, R7 ;  /* 0x0000000644447223 */ /* 0x020fe40000000007 */
[----:B------:R-:W0:Y:S02]  /*10c0*/  LDC.64 R6, c[0x0][0x380] ;  /* 0x0000e000ff067b82 */ /* 0x000e240000000a00 */
[----:B0-----:R-:W-:-:S06]  /*10d0*/  IMAD.WIDE R6, R71, 0x4, R6 ;  /* 0x0000000447067825 */ /* 0x001fcc00078e0206 */
[----:B------:R-:W5:Y:S01]  /*10e0*/  LDG.E R6, desc[UR8][R6.64] ;  /* 0x0000000806067981 */ /* 0x000f62000c1e1900 */
[----:B------:R-:W-:-:S04]  /*10f0*/  FFMA R68, R63, R74, R68 ;  /* 0x0000004a3f447223 */ /* 0x000fc80000000044 */
[----:B--2---:R-:W-:-:S04]  /*1100*/  FFMA R68, R55, R72, R68 ;  /* 0x0000004837447223 */ /* 0x004fc80000000044 */
[----:B----4-:R-:W-:-:S04]  /*1110*/  FFMA R68, R64, R73, R68 ;  /* 0x0000004940447223 */ /* 0x010fc80000000044 */
[----:B---3--:R-:W-:-:S04]  /*1120*/  FFMA R73, R65, R70, R68 ;  /* 0x0000004641497223 */ /* 0x008fc80000000044 */
[----:B------:R-:W-:-:S04]  /*1130*/  FFMA R68, R66, R75, R73 ;  /* 0x0000004b42447223 */ /* 0x000fc80000000049 */
[----:B-----5:R-:W-:-:S05]  /*1140*/  FFMA R77, R68, R6, R77 ;  /* 0x00000006444d7223 */ /* 0x020fca000000004d */
[----:B------:R0:W-:Y:S02]  /*1150*/  STG.E desc[UR8][R2.64], R77 ;  /* 0x0000004d02007986 */ /* 0x0001e4000c101908 */
.L_x_13:
[----:B------:R-:W-:Y:S05]  /*1160*/  BSYNC.RECONVERGENT B0 ;  /* 0x0000000000007941 */ /* 0x000fea0003800200 */
.L_x_12:
        /* <DEDUP_REMOVED lines=8> */
.L_x_17:
        /* <DEDUP_REMOVED lines=9> */
.L_x_102:


//--------------------- .text._Z20jvpCubicWarp2DKernelPKfS0_S0_S0_PfiiS0_ --------------------------
	.section	.text._Z20jvpCubicWarp2DKernelPKfS0_S0_S0_PfiiS0_,"ax",@progbits
	.align	128
        .global         _Z20jvpCubicWarp2DKernelPKfS0_S0_S0_PfiiS0_
        .type           _Z20jvpCubicWarp2DKernelPKfS0_S0_S0_PfiiS0_,@function
        .size           _Z20jvpCubicWarp2DKernelPKfS0_S0_S0_PfiiS0_,(.L_x_103 - _Z20jvpCubicWarp2DKernelPKfS0_S0_S0_PfiiS0_)
        .other          _Z20jvpCubicWarp2DKernelPKfS0_S0_S0_PfiiS0_,@"STO_CUDA_ENTRY STV_DEFAULT"
_Z20jvpCubicWarp2DKernelPKfS0_S0_S0_PfiiS0_:
.text._Z20jvpCubicWarp2DKernelPKfS0_S0_S0_PfiiS0_:
[----:B------:R-:W-:Y:S01]  /*0000*/  LDC R1, c[0x0][0x37c] ;  /* 0x0000df00ff017b82 */ /* 0x000fe20000000800 */
[----:B------:R-:W0:Y:S07]  /*0010*/  S2R R2, SR_TID.Y ;  /* 0x0000000000027919 */ /* 0x000e2e0000002200 */
[----:B------:R-:W1:Y:S01]  /*0020*/  LDC R0, c[0x0][0x360] ;  /* 0x0000d800ff007b82 */ /* 0x000e620000000800 */
[----:B------:R-:W2:Y:S01]  /*0030*/  LDCU.64 UR8, c[0x0][0x3a8] ;  /* 0x00007500ff0877ac */ /* 0x000ea20008000a00 */
[----:B------:R-:W1:Y:S06]  /*0040*/  S2R R5, SR_TID.X ;  /* 0x0000000000057919 */ /* 0x000e6c0000002100 */
[----:B------:R-:W0:Y:S08]  /*0050*/  S2UR UR5, SR_CTAID.Y ;  /* 0x00000000000579c3 */ /* 0x000e300000002600 */
[----:B------:R-:W0:Y:S08]  /*0060*/  LDC R3, c[0x0][0x364] ;  /* 0x0000d900ff037b82 */ /* 0x000e300000000800 */
[----:B------:R-:W1:Y:S01]  /*0070*/  S2UR UR4, SR_CTAID.X ;  /* 0x00000000000479c3 */ /* 0x000e620000002500 */
[----:B0-----:R-:W-:-:S05]  /*0080*/  IMAD R3, R3, UR5, R2 ;  /* 0x0000000503037c24 */ /* 0x001fca000f8e0202 */
[----:B--2---:R-:W-:Y:S01]  /*0090*/  ISETP.GE.AND P0, PT, R3, UR9, PT ;  /* 0x0000000903007c0c */ /* 0x004fe2000bf06270 */
[----:B-1----:R-:W-:-:S05]  /*00a0*/  IMAD R0, R0, UR4, R5 ;  /* 0x0000000400007c24 */ /* 0x002fca000f8e0205 */
[----:B------:R-:W-:-:S13]  /*00b0*/  ISETP.GE.OR P0, PT, R0, UR8, P0 ;  /* 0x0000000800007c0c */ /* 0x000fda0008706670 */
[----:B------:R-:W-:Y:S05]  /*00c0*/  @P0 EXIT ;  /* 0x000000000000094d */ /* 0x000fea0003800000 */
[----:B------:R-:W0:Y:S01]  /*00d0*/  LDC.64 R4, c[0x0][0x388] ;  /* 0x0000e200ff047b82 */ /* 0x000e220000000a00 */
[----:B------:R-:W1:Y:S01]  /*00e0*/  LDCU.64 UR6, c[0x0][0x358] ;  /* 0x00006b00ff0677ac */ /* 0x000e620008000a00 */
[----:B------:R-:W-:Y:S01]  /*00f0*/  IMAD R14, R0, UR9, R3 ;  /* 0x00000009000e7c24 */ /* 0x000fe2000f8e0203 */
[----:B------:R-:W2:Y:S05]  /*0100*/  LDCU.64 UR10, c[0x0][0x3a8] ;  /* 0x00007500ff0a77ac */ /* 0x000eaa0008000a00 */
[----:B------:R-:W3:Y:S08]  /*0110*/  LDC.64 R6, c[0x0][0x390] ;  /* 0x0000e400ff067b82 */ /* 0x000ef00000000a00 */
[----:B------:R-:W4:Y:S01]  /*0120*/  LDC.64 R12, c[0x0][0x398] ;  /* 0x0000e600ff0c7b82 */ /* 0x000f220000000a00 */
[----:B0-----:R-:W-:-:S07]  /*0130*/  IMAD.WIDE R4, R14, 0x4, R4 ;  /* 0x000000040e047825 */ /* 0x001fce00078e0204 */
[----:B------:R-:W0:Y:S01]  /*0140*/  LDC.64 R8, c[0x0][0x3a0] ;  /* 0x0000e800ff087b82 */ /* 0x000e220000000a00 */
[----:B-1----:R-:W5:Y:S01]  /*0150*/  LDG.E R5, desc[UR6][R4.64] ;  /* 0x0000000604057981 */ /* 0x002f62000c1e1900 */
[----:B---3--:R-:W-:-:S06]  /*0160*/  IMAD.WIDE R6, R14, 0x4, R6 ;  /* 0x000000040e067825 */ /* 0x008fcc00078e0206 */
[----:B------:R-:W1:Y:S01]  /*0170*/  LDC.64 R10, c[0x0][0x3b0] ;  /* 0x0000ec00ff0a7b82 */ /* 0x000e620000000a00 */
[----:B------:R3:W2:Y:S01]  /*0180*/  LDG.E R6, desc[UR6][R6.64] ;  /* 0x0000000606067981 */ /* 0x0006a2000c1e1900 */
[----:B------:R-:W-:Y:S02]  /*0190*/  I2FP.F32.S32 R0, R0 ;  /* 0x0000000000007245 */ /* 0x000fe40000201400 */
[----:B------:R-:W-:Y:S01]  /*01a0*/  I2FP.F32.U32 R3, R3 ;  /* 0x0000000300037245 */ /* 0x000fe20000201000 */
[----:B----4-:R-:W-:Y:S01]  /*01b0*/  IMAD.WIDE R12, R14, 0x4, R12 ;  /* 0x000000040e0c7825 */ /* 0x010fe200078e020c */
[----:B------:R-:W-:-:S03]  /*01c0*/  UMOV UR4, URZ ;  /* 0x000000ff00047c82 */ /* 0x000fc60008000000 */
[----:B---3--:R-:W-:Y:S02]  /*01d0*/  HFMA2 R7, -RZ, RZ, 0, 0 ;  /* 0x00000000ff077431 */ /* 0x008fe400000001ff */
[----:B-----5:R-:W-:-:S04]  /*01e0*/  FADD R15, R0, R5 ;  /* 0x00000005000f7221 */ /* 0x020fc80000000000 */
[----:B------:R-:W3:Y:S01]  /*01f0*/  F2I.FLOOR.NTZ R0, R15 ;  /* 0x0000000f00007305 */ /* 0x000ee20000207100 */
[----:B--2---:R-:W-:-:S07]  /*0200*/  FADD R16, R3, R6 ;  /* 0x0000000603107221 */ /* 0x004fce0000000000 */
[----:B------:R-:W2:Y:S01]  /*0210*/  F2I.FLOOR.NTZ R2, R16 ;  /* 0x0000001000027305 */ /* 0x000ea20000207100 */
[----:B---3--:R-:W-:Y:S02]  /*0220*/  I2FP.F32.S32 R4, R0 ;  /* 0x0000000000047245 */ /* 0x008fe40000201400 */
[----:B--2---:R-:W-:-:S03]  /*0230*/  I2FP.F32.S32 R5, R2 ;  /* 0x0000000200057245 */ /* 0x004fc60000201400 */
[----:B------:R-:W-:Y:S02]  /*0240*/  FADD R3, R15, -R4 ;  /* 0x800000040f037221 */ /* 0x000fe40000000000 */
[----:B------:R-:W-:Y:S01]  /*0250*/  FADD R4, R16, -R5 ;  /* 0x8000000510047221 */ /* 0x000fe20000000000 */
[----:B------:R-:W-:Y:S01]  /*0260*/  ISETP.GT.AND P0, PT, R2, UR9, PT ;  /* 0x0000000902007c0c */ /* 0x000fe2000bf04270 */
[----:B------:R-:W-:Y:S02]  /*0270*/  FMUL R5, R3, R3 ;  /* 0x0000000303057220 */ /* 0x000fe40000400000 */
[----:B------:R-:W-:Y:S01]  /*0280*/  FMUL R6, R4, R4 ;  /* 0x0000000404067220 */ /* 0x000fe20000400000 */
[----:B0-----:R-:W-:Y:S01]  /*0290*/  IMAD.WIDE R14, R14, 0x4, R8 ;  /* 0x000000040e0e7825 */ /* 0x001fe200078e0208 */
[----:B------:R-:W-:-:S03]  /*02a0*/  ISETP.GT.AND P0, PT, R2, RZ, !P0 ;  /* 0x000000ff0200720c */ /* 0x000fc60004704270 */
[----:B------:R-:W-:Y:S01]  /*02b0*/  FMUL R9, R3, R5 ;  /* 0x0000000503097220 */ /* 0x000fe20000400000 */
[----:B-1----:R-:W-:-:S09]  /*02c0*/  FMUL R8, R4, R6 ;  /* 0x0000000604087220 */ /* 0x002fd20000400000 */
.L_x_26:
[----:B------:R-:W-:Y:S01]  /*02d0*/  IADD3 R16, PT, PT, R0, UR4, RZ ;  /* 0x0000000400107c10 */ /* 0x000fe2000fffe0ff */
[----:B------:R-:W-:Y:S01]  /*02e0*/  UIADD3 UR4, UPT, UPT, UR4, 0x1, URZ ;  /* 0x0000000104047890 */ /* 0x000fe2000fffe0ff */
[----:B------:R-:W-:Y:S01]  /*02f0*/  IADD3 R17, PT, PT, R2, 0x1, RZ ;  /* 0x0000000102117810 */ /* 0x000fe20007ffe0ff */
[----:B------:R-:W-:Y:S01]  /*0300*/  BSSY.RECONVERGENT B0, `(.L_x_18) ;  /* 0x0000047000007945 */ /* 0x000fe20003800200 */
[----:B------:R-:W-:Y:S01]  /*0310*/  ISETP.GT.AND P1, PT, R16, UR10, PT ;  /* 0x0000000a10007c0c */ /* 0x000fe2000bf24270 */
[----:B------:R-:W-:Y:S01]  /*0320*/  UISETP.NE.AND UP0, UPT, UR4, 0x4, UPT ;  /* 0x000000040400788c */ /* 0x000fe2000bf05270 */
[----:B------:R-:W-:Y:S02]  /*0330*/  IADD3 R18, PT, PT, R2, 0x2, RZ ;  /* 0x0000000202127810 */ /* 0x000fe40007ffe0ff */
[----:B------:R-:W-:Y:S02]  /*0340*/  ISETP.GT.AND P1, PT, R16, RZ, !P1 ;  /* 0x000000ff1000720c */ /* 0x000fe40004f24270 */
[----:B------:R-:W-:-:S02]  /*0350*/  IADD3 R19, PT, PT, R2, 0x3, RZ ;  /* 0x0000000302137810 */ /* 0x000fc40007ffe0ff */
[----:B------:R-:W-:Y:S02]  /*0360*/  PLOP3.LUT P5, PT, P1, P0, PT, 0x80, 0x8 ;  /* 0x000000000008781c */ /* 0x000fe40000fa1070 */
[----:B------:R-:W-:Y:S02]  /*0370*/  ISETP.GT.AND P4, PT, R17, UR11, PT ;  /* 0x0000000b11007c0c */ /* 0x000fe4000bf84270 */
[----:B------:R-:W-:Y:S02]  /*0380*/  ISETP.GT.AND P2, PT, R18, UR11, PT ;  /* 0x0000000b12007c0c */ /* 0x000fe4000bf44270 */
[----:B------:R-:W-:Y:S02]  /*0390*/  ISETP.GT.AND P3, PT, R19, UR11, PT ;  /* 0x0000000b13007c0c */ /* 0x000fe4000bf64270 */
[----:B---3--:R-:W-:Y:S02]  /*03a0*/  IADD3 R23, PT, PT, R16, -0x1, RZ ;  /* 0xffffffff10177810 */ /* 0x008fe40007ffe0ff */
[----:B------:R-:W-:-:S02]  /*03b0*/  ISETP.GT.AND P4, PT, R17, RZ, !P4 ;  /* 0x000000ff1100720c */ /* 0x000fc40006784270 */
[----:B------:R-:W-:Y:S01]  /*03c0*/  ISETP.GT.AND P2, PT, R18, RZ, !P2 ;  /* 0x000000ff1200720c */ /* 0x000fe20005744270 */
[----:B------:R-:W-:Y:S01]  /*03d0*/  IMAD R23, R23, UR11, R2 ;  /* 0x0000000b17177c24 */ /* 0x000fe2000f8e0202 */
[----:B------:R-:W-:Y:S02]  /*03e0*/  ISETP.GT.AND P3, PT, R19, RZ, !P3 ;  /* 0x000000ff1300720c */ /* 0x000fe40005f64270 */
[----:B------:R-:W-:Y:S02]  /*03f0*/  PLOP3.LUT P4, PT, P1, P4, PT, 0x80, 0x8 ;  /* 0x000000000008781c */ /* 0x000fe40000f89070 */
[----:B------:R-:W-:Y:S02]  /*0400*/  PLOP3.LUT P2, PT, P1, P2, PT, 0x80, 0x8 ;  /* 0x000000000008781c */ /* 0x000fe40000f45070 */
[----:B------:R-:W-:Y:S02]  /*0410*/  PLOP3.LUT P3, PT, P1, P3, PT, 0x80, 0x8 ;  /* 0x000000000008781c */ /* 0x000fe40000f67070 */
[----:B------:R-:W-:Y:S01]  /*0420*/  SHF.L.U32 R21, R7, 0x4, RZ ;  /* 0x0000000407157819 */ /* 0x000fe200000006ff */
[----:B012---:R-:W-:Y:S10]  /*0430*/  @!P5 BRA `(.L_x_19) ;  /* 0x0000000000ccd947 */ /* 0x007ff40003800000 */
[----:B------:R-:W-:-:S05]  /*0440*/  IMAD.WIDE R18, R21, 0x4, R10 ;  /* 0x0000000415127825 */ /* 0x000fca00078e020a */
        /* <DEDUP_REMOVED lines=9> */
[----:B---3--:R-:W-:-:S04]  /*04e0*/  FFMA R22, R3, R24, R22 ;  /* 0x0000001803167223 */ /* 0x008fc80000000016 */
[----:B----4-:R-:W-:Y:S02]  /*04f0*/  FFMA R26, R5, R26, R22 ;  /* 0x0000001a051a7223 */ /* 0x010fe40000000016 */
[----:B------:R-:W2:Y:S02]  /*0500*/  LDG.E R22, desc[UR6][R18.64+0x1c] ;  /* 0x00001c0612167981 */ /* 0x000ea4000c1e1900 */
[----:B-----5:R-:W-:Y:S02]  /*0510*/  FFMA R29, R9, R20, R26 ;  /* 0x00000014091d7223 */ /* 0x020fe4000000001a */
[----:B------:R-:W3:Y:S02]  /*0520*/  LDG.E R20, desc[UR6][R18.64+0x24] ;  /* 0x0000240612147981 */ /* 0x000ee4000c1e1900 */
[----:B------:R-:W-:Y:S01]  /*0530*/  FFMA R24, R4, R25, R29 ;  /* 0x0000001904187223 */ /* 0x000fe2000000001d */
[----:B------:R-:W-:Y:S01]  /*0540*/  FMUL R25, R3, R4 ;  /* 0x0000000403197220 */ /* 0x000fe20000400000 */
[----:B------:R-:W4:Y:S03]  /*0550*/  LDG.E R26, desc[UR6][R18.64+0x2c] ;  /* 0x00002c06121a7981 */ /* 0x000f26000c1e1900 */
[----:B------:R-:W-:-:S02]  /*0560*/  FFMA R17, R17, R25, R24 ;  /* 0x0000001911117223 */ /* 0x000fc40000000018 */
[----:B------:R-:W5:Y:S01]  /*0570*/  LDG.E R24, desc[UR6][R18.64+0x28] ;  /* 0x0000280612187981 */ /* 0x000f62000c1e1900 */
[----:B------:R-:W-:-:S04]  /*0580*/  FMUL R25, R4, R5 ;  /* 0x0000000504197220 */ /* 0x000fc80000400000 */
[----:B------:R-:W-:Y:S01]  /*0590*/  FFMA R17, R16, R25, R17 ;  /* 0x0000001910117223 */ /* 0x000fe20000000011 */
[----:B------:R-:W-:Y:S01]  /*05a0*/  FMUL R16, R4, R9 ;  /* 0x0000000904107220 */ /* 0x000fe20000400000 */
[----:B------:R-:W-:-:S03]  /*05b0*/  IADD3 R29, PT, PT, R23, -0x1, RZ ;  /* 0xffffffff171d7810 */ /* 0x000fc60007ffe0ff */
[----:B--2---:R-:W-:Y:S02]  /*05c0*/  FFMA R25, R22, R16, R17 ;  /* 0x0000001016197223 */ /* 0x004fe40000000011 */
[----:B------:R-:W0:Y:S01]  /*05d0*/  LDC.64 R16, c[0x0][0x380] ;  /* 0x0000e000ff107b82 */ /* 0x000e220000000a00 */
[----:B------:R-:W-:Y:S01]  /*05e0*/  FMUL R22, R3, R6 ;  /* 0x0000000603167220 */ /* 0x000fe20000400000 */
[----:B------:R-:W-:-:S04]  /*05f0*/  FFMA R25, R6, R27, R25 ;  /* 0x0000001b06197223 */ /* 0x000fc80000000019 */
[----:B---3--:R-:W-:Y:S01]  /*0600*/  FFMA R27, R20, R22, R25 ;  /* 0x00000016141b7223 */ /* 0x008fe20000000019 */
[-C--:B------:R-:W-:Y:S01]  /*0610*/  FMUL R20, R5, R6.reuse ;  /* 0x0000000605147220 */ /* 0x080fe20000400000 */
[----:B------:R-:W2:Y:S01]  /*0620*/  LDG.E R25, desc[UR6][R18.64+0x30] ;  /* 0x0000300612197981 */ /* 0x000ea2000c1e1900 */
[----:B------:R-:W-:Y:S02]  /*0630*/  FMUL R22, R9, R6 ;  /* 0x0000000609167220 */ /* 0x000fe40000400000 */
[----:B-----5:R-:W-:Y:S02]  /*0640*/  FFMA R27, R24, R20, R27 ;  /* 0x00000014181b7223 */ /* 0x020fe4000000001b */
[----:B------:R-:W3:Y:S02]  /*0650*/  LDG.E R20, desc[UR6][R18.64+0x34] ;  /* 0x0000340612147981 */ /* 0x000ee4000c1e1900 */
[----:B----4-:R-:W-:Y:S02]  /*0660*/  FFMA R27, R26, R22, R27 ;  /* 0x000000161a1b7223 */ /* 0x010fe4000000001b */
[----:B------:R-:W4:Y:S04]  /*0670*/  LDG.E R22, desc[UR6][R18.64+0x38] ;  /* 0x0000380612167981 */ /* 0x000f28000c1e1900 */
[----:B------:R-:W5:Y:S01]  /*0680*/  LDG.E R24, desc[UR6][R18.64+0x3c] ;  /* 0x00003c0612187981 */ /* 0x000f62000c1e1900 */
[----:B0-----:R-:W-:-:S03]  /*0690*/  IMAD.WIDE R16, R29, 0x4, R16 ;  /* 0x000000041d107825 */ /* 0x001fc600078e0210 */
[----:B------:R-:W5:Y:S04]  /*06a0*/  LDG.E R26, desc[UR6][R14.64] ;  /* 0x000000060e1a7981 */ /* 0x000f68000c1e1900 */
[----:B------:R-:W5:Y:S04]  /*06b0*/  LDG.E R29, desc[UR6][R12.64] ;  /* 0x000000060c1d7981 */ /* 0x000f68000c1e1900 */
[----:B------:R-:W5:Y:S01]  /*06c0*/  LDG.E R16, desc[UR6][R16.64] ;  /* 0x0000000610107981 */ /* 0x000f62000c1e1900 */
[----:B--2---:R-:W-:Y:S01]  /*06d0*/  FFMA R25, R8, R25, R27 ;  /* 0x0000001908197223 */ /* 0x004fe2000000001b */
[----:B------:R-:W-:-:S04]  /*06e0*/  FMUL R27, R3, R8 ;  /* 0x00000008031b7220 */ /* 0x000fc80000400000 */
[----:B---3--:R-:W-:Y:S01]  /*06f0*/  FFMA R25, R20, R27, R25 ;  /* 0x0000001b14197223 */ /* 0x008fe20000000019 */
[----:B------:R-:W-:-:S04]  /*0700*/  FMUL R20, R5, R8 ;  /* 0x0000000805147220 */ /* 0x000fc80000400000 */
[----:B----4-:R-:W-:Y:S01]  /*0710*/  FFMA R25, R22, R20, R25 ;  /* 0x0000001416197223 */ /* 0x010fe20000000019 */
[----:B------:R-:W-:-:S04]  /*0720*/  FMUL R20, R9, R8 ;  /* 0x0000000809147220 */ /* 0x000fc80000400000 */
[----:B-----5:R-:W-:-:S04]  /*0730*/  FFMA R25, R24, R20, R25 ;  /* 0x0000001418197223 */ /* 0x020fc80000000019 */
[----:B------:R-:W-:-:S04]  /*0740*/  FMUL R25, R25, R16 ;  /* 0x0000001019197220 */ /* 0x000fc80000400000 */
[----:B------:R-:W-:-:S05]  /*0750*/  FFMA R25, R25, R29, R26 ;  /* 0x0000001d19197223 */ /* 0x000fca000000001a */
[----:B------:R0:W-:Y:S02]  /*0760*/  STG.E desc[UR6][R14.64], R25 ;  /* 0x000000190e007986 */ /* 0x0001e4000c101906 */
.L_x_19:
[----:B------:R-:W-:Y:S05]  /*0770*/  BSYNC.RECONVERGENT B0 ;  /* 0x0000000000007941 */ /* 0x000fea0003800200 */
.L_x_18:
[----:B------:R-:W-:Y:S04]  /*0780*/  BSSY.RECONVERGENT B0, `(.L_x_20) ;  /* 0x0000035000007945 */ /* 0x000fe80003800200 */
[----:B------:R-:W-:Y:S05]  /*0790*/  @!P4 BRA `(.L_x_21) ;  /* 0x0000000000ccc947 */ /* 0x000fea0003800000 */
[----:B------:R-:W-:-:S05]  /*07a0*/  IADD3 R17, PT, PT, R21, 0x10, RZ ;  /* 0x0000001015117810 */ /* 0x000fca0007ffe0ff */
[----:B------:R-:W-:-:S05]  /*07b0*/  IMAD.WIDE R16, R17, 0x4, R10 ;  /* 0x0000000411107825 */ /* 0x000fca00078e020a */
[----:B------:R-:W2:Y:S04]  /*07c0*/  LDG.E R22, desc[UR6][R16.64] ;  /* 0x0000000610167981 */ /* 0x000ea8000c1e1900 */
[----:B------:R-:W3:Y:S04]  /*07d0*/  LDG.E R24, desc[UR6][R16.64+0x4] ;  /* 0x0000040610187981 */ /* 0x000ee8000c1e1900 */
[----:B------:R-:W4:Y:S04]  /*07e0*/  LDG.E R26, desc[UR6][R16.64+0x8] ;  /* 0x00000806101a7981 */ /* 0x000f28000c1e1900 */
[----:B------:R-:W5:Y:S04]  /*07f0*/  LDG.E R20, desc[UR6][R16.64+0xc] ;  /* 0x00000c0610147981 */ /* 0x000f68000c1e1900 */
[----:B0-----:R-:W5:Y:S04]  /*0800*/  LDG.E R25, desc[UR6][R16.64+0x10] ;  /* 0x0000100610197981 */ /* 0x001f68000c1e1900 */
        /* <DEDUP_REMOVED lines=10> */
[----:B------:R-:W-:Y:S01]  /*08b0*/  FFMA R20, R4, R25, R29 ;  /* 0x0000001904147223 */ /* 0x000fe2000000001d */
[----:B------:R-:W-:-:S04]  /*08c0*/  FMUL R25, R3, R4 ;  /* 0x0000000403197220 */ /* 0x000fc80000400000 */
[----:B------:R-:W-:Y:S01]  /*08d0*/  FFMA R19, R25, R19, R20 ;  /* 0x0000001319137223 */ /* 0x000fe20000000014 */
[----:B------:R-:W-:-:S04]  /*08e0*/  FMUL R20, R4, R5 ;  /* 0x0000000504147220 */ /* 0x000fc80000400000 */
[----:B------:R-:W-:Y:S02]  /*08f0*/  FFMA R19, R20, R18, R19 ;  /* 0x0000001214137223 */ /* 0x000fe40000000013 */
[----:B------:R-:W5:Y:S01]  /*0900*/  LDG.E R20, desc[UR6][R16.64+0x2c] ;  /* 0x00002c0610147981 */ /* 0x000f62000c1e1900 */
[----:B------:R-:W-:Y:S01]  /*0910*/  FMUL R18, R4, R9 ;  /* 0x0000000904127220 */ /* 0x000fe20000400000 */
[----:B------:R-:W-:-:S03]  /*0920*/  FMUL R28, R9, R6 ;  /* 0x00000006091c7220 */ /* 0x000fc60000400000 */
[----:B--2---:R-:W-:Y:S02]  /*0930*/  FFMA R25, R18, R22, R19 ;  /* 0x0000001612197223 */ /* 0x004fe40000000013 */
[----:B------:R-:W0:Y:S01]  /*0940*/  LDC.64 R18, c[0x0][0x380] ;  /* 0x0000e000ff127b82 */ /* 0x000e220000000a00 */
[----:B------:R-:W-:Y:S01]  /*0950*/  FMUL R22, R3, R6 ;  /* 0x0000000603167220 */ /* 0x000fe20000400000 */
[----:B------:R-:W-:-:S04]  /*0960*/  FFMA R25, R6, R27, R25 ;  /* 0x0000001b06197223 */ /* 0x000fc80000000019 */
[----:B----4-:R-:W-:Y:S01]  /*0970*/  FFMA R27, R22, R24, R25 ;  /* 0x00000018161b7223 */ /* 0x010fe20000000019 */
[----:B------:R-:W-:Y:S01]  /*0980*/  FMUL R22, R5, R6 ;  /* 0x0000000605167220 */ /* 0x000fe20000400000 */
[----:B------:R-:W2:Y:S03]  /*0990*/  LDG.E R25, desc[UR6][R16.64+0x30] ;  /* 0x0000300610197981 */ /* 0x000ea6000c1e1900 */
[----:B---3--:R-:W-:Y:S01]  /*09a0*/  FFMA R27, R22, R26, R27 ;  /* 0x0000001a161b7223 */ /* 0x008fe2000000001b */
[----:B------:R-:W3:Y:S04]  /*09b0*/  LDG.E R24, desc[UR6][R16.64+0x38] ;  /* 0x0000380610187981 */ /* 0x000ee8000c1e1900 */
[----:B------:R-:W4:Y:S04]  /*09c0*/  LDG.E R22, desc[UR6][R16.64+0x34] ;  /* 0x0000340610167981 */ /* 0x000f28000c1e1900 */
[----:B------:R1:W3:Y:S01]  /*09d0*/  LDG.E R26, desc[UR6][R16.64+0x3c] ;  /* 0x00003c06101a7981 */ /* 0x0002e2000c1e1900 */
[----:B0-----:R-:W-:-:S04]  /*09e0*/  IMAD.WIDE R18, R23, 0x4, R18 ;  /* 0x0000000417127825 */ /* 0x001fc800078e0212 */
[----:B-----5:R-:W-:Y:S02]  /*09f0*/  FFMA R29, R28, R20, R27 ;  /* 0x000000141c1d7223 */ /* 0x020fe4000000001b */
[----:B------:R-:W5:Y:S04]  /*0a00*/  LDG.E R20, desc[UR6][R12.64] ;  /* 0x000000060c147981 */ /* 0x000f68000c1e1900 */
[----:B------:R-:W5:Y:S04]  /*0a10*/  LDG.E R18, desc[UR6][R18.64] ;  /* 0x0000000612127981 */ /* 0x000f68000c1e1900 */
[----:B------:R-:W5:Y:S01]  /*0a20*/  LDG.E R27, desc[UR6][R14.64] ;  /* 0x000000060e1b7981 */ /* 0x000f62000c1e1900 */
[-C--:B------:R-:W-:Y:S01]  /*0a30*/  FMUL R28, R3, R8.reuse ;  /* 0x00000008031c7220 */ /* 0x080fe20000400000 */
[----:B-1----:R-:W-:Y:S01]  /*0a40*/  FMUL R16, R9, R8 ;  /* 0x0000000809107220 */ /* 0x002fe20000400000 */
[----:B--2---:R-:W-:-:S04]  /*0a50*/  FFMA R25, R8, R25, R29 ;  /* 0x0000001908197223 */ /* 0x004fc8000000001d */
[----:B----4-:R-:W-:Y:S01]  /*0a60*/  FFMA R25, R28, R22, R25 ;  /* 0x000000161c197223 */ /* 0x010fe20000000019 */
[----:B------:R-:W-:-:S04]  /*0a70*/  FMUL R22, R5, R8 ;  /* 0x0000000805167220 */ /* 0x000fc80000400000 */
[----:B---3--:R-:W-:-:S04]  /*0a80*/  FFMA R25, R22, R24, R25 ;  /* 0x0000001816197223 */ /* 0x008fc80000000019 */
[----:B------:R-:W-:-:S04]  /*0a90*/  FFMA R25, R16, R26, R25 ;  /* 0x0000001a10197223 */ /* 0x000fc80000000019 */
[----:B-----5:R-:W-:-:S04]  /*0aa0*/  FMUL R18, R25, R18 ;  /* 0x0000001219127220 */ /* 0x020fc80000400000 */
[----:B------:R-:W-:-:S05]  /*0ab0*/  FFMA R27, R18, R20, R27 ;  /* 0x00000014121b7223 */ /* 0x000fca000000001b */
[----:B------:R1:W-:Y:S02]  /*0ac0*/  STG.E desc[UR6][R14.64], R27 ;  /* 0x0000001b0e007986 */ /* 0x0003e4000c101906 */
.L_x_21:
[----:B------:R-:W-:Y:S05]  /*0ad0*/  BSYNC.RECONVERGENT B0 ;  /* 0x0000000000007941 */ /* 0x000fea0003800200 */
.L_x_20:
        /* <DEDUP_REMOVED lines=11> */
[----:B-1----:R-:W5:Y:S01]  /*0b90*/  LDG.E R27, desc[UR6][R16.64+0x20] ;  /* 0x00002006101b7981 */ /* 0x002f62000c1e1900 */
[----:B--2---:R-:W-:-:S04]  /*0ba0*/  FADD R22, RZ, R22 ;  /* 0x00000016ff167221 */ /* 0x004fc80000000000 */
[----:B---3--:R-:W-:-:S04]  /*0bb0*/  FFMA R22, R3, R24, R22 ;  /* 0x0000001803167223 */ /* 0x008fc80000000016 */
[----:B----4-:R-:W-:Y:S02]  /*0bc0*/  FFMA R26, R5, R26, R22 ;  /* 0x0000001a051a7223 */ /* 0x010fe40000000016 */
[----:B------:R-:W2:Y:S02]  /*0bd0*/  LDG.E R22, desc[UR6][R16.64+0x1c] ;  /* 0x00001c0610167981 */ /* 0x000ea4000c1e1900 */
[----:B-----5:R-:W-:Y:S02]  /*0be0*/  FFMA R29, R9, R20, R26 ;  /* 0x00000014091d7223 */ /* 0x020fe4000000001a */
[----:B------:R-:W3:Y:S02]  /*0bf0*/  LDG.E R20, desc[UR6][R16.64+0x24] ;  /* 0x0000240610147981 */ /* 0x000ee4000c1e1900 */
[C---:B------:R-:W-:Y:S01]  /*0c00*/  FFMA R24, R4.reuse, R25, R29 ;  /* 0x0000001904187223 */ /* 0x040fe2000000001d */
[----:B------:R-:W-:Y:S01]  /*0c10*/  FMUL R25, R3, R4 ;  /* 0x0000000403197220 */ /* 0x000fe20000400000 */
[----:B------:R-:W-:-:S03]  /*0c20*/  FMUL R26, R4, R5 ;  /* 0x00000005041a7220 */ /* 0x000fc60000400000 */
[----:B------:R-:W-:Y:S02]  /*0c30*/  FFMA R19, R25, R19, R24 ;  /* 0x0000001319137223 */ /* 0x000fe40000000018 */
[----:B------:R-:W4:Y:S02]  /*0c40*/  LDG.E R24, desc[UR6][R16.64+0x28] ;  /* 0x0000280610187981 */ /* 0x000f24000c1e1900 */
[----:B------:R-:W-:Y:S02]  /*0c50*/  FFMA R19, R26, R18, R19 ;  /* 0x000000121a137223 */ /* 0x000fe40000000013 */
[----:B------:R-:W5:Y:S01]  /*0c60*/  LDG.E R26, desc[UR6][R16.64+0x2c] ;  /* 0x00002c06101a7981 */ /* 0x000f62000c1e1900 */
[----:B------:R-:W-:Y:S01]  /*0c70*/  FMUL R18, R4, R9 ;  /* 0x0000000904127220 */ /* 0x000fe20000400000 */
[----:B------:R-:W-:-:S03]  /*0c80*/  IADD3 R29, PT, PT, R23, 0x1, RZ ;  /* 0x00000001171d7810 */ /* 0x000fc60007ffe0ff */
        /* <DEDUP_REMOVED lines=8> */
[----:B----4-:R-:W-:Y:S02]  /*0d10*/  FFMA R27, R20, R24, R27 ;  /* 0x00000018141b7223 */ /* 0x010fe4000000001b */
[----:B------:R-:W3:Y:S02]  /*0d20*/  LDG.E R20, desc[UR6][R16.64+0x34] ;  /* 0x0000340610147981 */ /* 0x000ee4000c1e1900 */
[----:B-----5:R-:W-:Y:S02]  /*0d30*/  FFMA R27, R22, R26, R27 ;  /* 0x0000001a161b7223 */ /* 0x020fe4000000001b */
[----:B------:R-:W4:Y:S04]  /*0d40*/  LDG.E R22, desc[UR6][R16.64+0x38] ;  /* 0x0000380610167981 */ /* 0x000f28000c1e1900 */
[----:B------:R-:W5:Y:S01]  /*0d50*/  LDG.E R24, desc[UR6][R16.64+0x3c] ;  /* 0x00003c0610187981 */ /* 0x000f62000c1e1900 */
[----:B0-----:R-:W-:-:S03]  /*0d60*/  IMAD.WIDE R18, R29, 0x4, R18 ;  /* 0x000000041d127825 */ /* 0x001fc600078e0212 */
[----:B------:R-:W5:Y:S04]  /*0d70*/  LDG.E R26, desc[UR6][R12.64] ;  /* 0x000000060c1a7981 */ /* 0x000f68000c1e1900 */
[----:B------:R-:W5:Y:S04]  /*0d80*/  LDG.E R29, desc[UR6][R14.64] ;  /* 0x000000060e1d7981 */ /* 0x000f68000c1e1900 */
[----:B------:R-:W5:Y:S01]  /*0d90*/  LDG.E R18, desc[UR6][R18.64] ;  /* 0x0000000612127981 */ /* 0x000f62000c1e1900 */
[----:B------:R-:W-:Y:S01]  /*0da0*/  FMUL R28, R3, R8 ;  /* 0x00000008031c7220 */ /* 0x000fe20000400000 */
[----:B--2---:R-:W-:-:S04]  /*0db0*/  FFMA R25, R8, R25, R27 ;  /* 0x0000001908197223 */ /* 0x004fc8000000001b */
        /* <DEDUP_REMOVED lines=8> */
.L_x_23:
[----:B------:R-:W-:Y:S05]  /*0e40*/  BSYNC.RECONVERGENT B0 ;  /* 0x0000000000007941 */ /* 0x000fea0003800200 */
.L_x_22:
[----:B------:R-:W-:Y:S04]  /*0e50*/  BSSY.RECONVERGENT B0, `(.L_x_24) ;  /* 0x0000036000007945 */ /* 0x000fe80003800200 */
[----:B------:R-:W-:Y:S05]  /*0e60*/  @!P3 BRA `(.L_x_25) ;  /* 0x0000000000d0b947 */ /* 0x000fea0003800000 */
[----:B------:R-:W-:-:S05]  /*0e70*/  IADD3 R19, PT, PT, R21, 0x30, RZ ;  /* 0x0000003015137810 */ /* 0x000fca0007ffe0ff */
[----:B------:R-:W-:-:S05]  /*0e80*/  IMAD.WIDE R18, R19, 0x4, R10 ;  /* 0x0000000413127825 */ /* 0x000fca00078e020a */
[----:B------:R-:W3:Y:S04]  /*0e90*/  LDG.E R21, desc[UR6][R18.64] ;  /* 0x0000000612157981 */ /* 0x000ee8000c1e1900 */
[----:B0-----:R-:W4:Y:S04]  /*0ea0*/  LDG.E R25, desc[UR6][R18.64+0x4] ;  /* 0x0000040612197981 */ /* 0x001f28000c1e1900 */
[----:B------:R-:W5:Y:S04]  /*0eb0*/  LDG.E R26, desc[UR6][R18.64+0x8] ;  /* 0x00000806121a7981 */ /* 0x000f68000c1e1900 */
[----:B------:R-:W1:Y:S04]  /*0ec0*/  LDG.E R16, desc[UR6][R18.64+0xc] ;  /* 0x00000c0612107981 */ /* 0x000e68000c1e1900 */
[----:B------:R-:W2:Y:S04]  /*0ed0*/  LDG.E R17, desc[UR6][R18.64+0x10] ;  /* 0x0000100612117981 */ /* 0x000ea8000c1e1900 */
[----:B------:R-:W2:Y:S04]  /*0ee0*/  LDG.E R20, desc[UR6][R18.64+0x14] ;  /* 0x0000140612147981 */ /* 0x000ea8000c1e1900 */
[----:B------:R-:W2:Y:S01]  /*0ef0*/  LDG.E R24, desc[UR6][R18.64+0x18] ;  /* 0x0000180612187981 */ /* 0x000ea2000c1e1900 */
[----:B---3--:R-:W-:-:S03]  /*0f00*/  FADD R22, RZ, R21 ;  /* 0x00000015ff167221 */ /* 0x008fc60000000000 */
[----:B------:R-:W3:Y:S01]  /*0f10*/  LDG.E R21, desc[UR6][R18.64+0x1c] ;  /* 0x00001c0612157981 */ /* 0x000ee2000c1e1900 */
[----:B----4-:R-:W-:-:S03]  /*0f20*/  FFMA R22, R3, R25, R22 ;  /* 0x0000001903167223 */ /* 0x010fc60000000016 */
[----:B------:R-:W4:Y:S01]  /*0f30*/  LDG.E R25, desc[UR6][R18.64+0x20] ;  /* 0x0000200612197981 */ /* 0x000f22000c1e1900 */
[----:B-----5:R-:W-:-:S03]  /*0f40*/  FFMA R26, R5, R26, R22 ;  /* 0x0000001a051a7223 */ /* 0x020fc60000000016 */
[----:B------:R-:W5:Y:S01]  /*0f50*/  LDG.E R22, desc[UR6][R18.64+0x24] ;  /* 0x0000240612167981 */ /* 0x000f62000c1e1900 */
[----:B-1----:R-:W-:Y:S01]  /*0f60*/  FFMA R27, R9, R16, R26 ;  /* 0x00000010091b7223 */ /* 0x002fe2000000001a */
[----:B------:R-:W-:Y:S01]  /*0f70*/  FMUL R16, R3, R4 ;  /* 0x0000000403107220 */ /* 0x000fe20000400000 */
[----:B--2---:R-:W-:Y:S01]  /*0f80*/  IADD3 R29, PT, PT, R23, 0x2, RZ ;  /* 0x00000002171d7810 */ /* 0x004fe20007ffe0ff */
[----:B------:R-:W2:Y:S01]  /*0f90*/  LDG.E R26, desc[UR6][R14.64] ;  /* 0x000000060e1a7981 */ /* 0x000ea2000c1e1900 */
[C---:B------:R-:W-:Y:S01]  /*0fa0*/  FFMA R17, R4.reuse, R17, R27 ;  /* 0x0000001104117223 */ /* 0x040fe2000000001b */
[----:B------:R-:W-:Y:S02]  /*0fb0*/  FMUL R27, R4, R9 ;  /* 0x00000009041b7220 */ /* 0x000fe40000400000 */
[----:B------:R-:W2:Y:S01]  /*0fc0*/  LDG.E R23, desc[UR6][R18.64+0x38] ;  /* 0x0000380612177981 */ /* 0x000ea2000c1e1900 */
[----:B------:R-:W-:Y:S01]  /*0fd0*/  FFMA R17, R16, R20, R17 ;  /* 0x0000001410117223 */ /* 0x000fe20000000011 */
[----:B------:R-:W-:-:S02]  /*0fe0*/  FMUL R16, R4, R5 ;  /* 0x0000000504107220 */ /* 0x000fc40000400000 */
[----:B------:R-:W2:Y:S02]  /*0ff0*/  LDG.E R20, desc[UR6][R18.64+0x28] ;  /* 0x0000280612147981 */ /* 0x000ea4000c1e1900 */
[----:B------:R-:W-:Y:S02]  /*1000*/  FFMA R24, R16, R24, R17 ;  /* 0x0000001810187223 */ /* 0x000fe40000000011 */
[----:B------:R-:W0:Y:S02]  /*1010*/  LDC.64 R16, c[0x0][0x380] ;  /* 0x0000e000ff107b82 */ /* 0x000e240000000a00 */
[----:B0-----:R-:W-:Y:S02]  /*1020*/  IMAD.WIDE R16, R29, 0x4, R16 ;  /* 0x000000041d107825 */ /* 0x001fe400078e0210 */
[----:B------:R-:W2:Y:S04]  /*1030*/  LDG.E R29, desc[UR6][R12.64] ;  /* 0x000000060c1d7981 */ /* 0x000ea8000c1e1900 */
[----:B------:R-:W2:Y:S01]  /*1040*/  LDG.E R16, desc[UR6][R16.64] ;  /* 0x0000000610107981 */ /* 0x000ea2000c1e1900 */
[----:B---3--:R-:W-:-:S03]  /*1050*/  FFMA R27, R27, R21, R24 ;  /* 0x000000151b1b7223 */ /* 0x008fc60000000018 */
[----:B------:R-:W3:Y:S01]  /*1060*/  LDG.E R21, desc[UR6][R18.64+0x2c] ;  /* 0x00002c0612157981 */ /* 0x000ee2000c1e1900 */
[----:B------:R-:W-:Y:S01]  /*1070*/  FMUL R24, R3, R6 ;  /* 0x0000000603187220 */ /* 0x000fe20000400000 */
[----:B----4-:R-:W-:Y:S02]  /*1080*/  FFMA R27, R6, R25, R27 ;  /* 0x00000019061b7223 */ /* 0x010fe4000000001b */
[----:B------:R-:W4:Y:S02]  /*1090*/  LDG.E R25, desc[UR6][R18.64+0x30] ;  /* 0x0000300612197981 */ /* 0x000f24000c1e1900 */
[----:B-----5:R-:W-:Y:S02]  /*10a0*/  FFMA R27, R24, R22, R27 ;  /* 0x00000016181b7223 */ /* 0x020fe4000000001b */
[----:B------:R-:W5:Y:S04]  /*10b0*/  LDG.E R22, desc[UR6][R18.64+0x34] ;  /* 0x0000340612167981 */ /* 0x000f68000c1e1900 */
[----:B------:R0:W5:Y:S01]  /*10c0*/  LDG.E R24, desc[UR6][R18.64+0x3c] ;  /* 0x00003c0612187981 */ /* 0x000162000c1e1900 */
[----:B------:R-:W-:-:S04]  /*10d0*/  FMUL R28, R5, R6 ;  /* 0x00000006051c7220 */ /* 0x000fc80000400000 */
[----:B--2---:R-:W-:Y:S01]  /*10e0*/  FFMA R20, R28, R20, R27 ;  /* 0x000000141c147223 */ /* 0x004fe2000000001b */
[----:B------:R-:W-:Y:S01]  /*10f0*/  FMUL R27, R9, R6 ;  /* 0x00000006091b7220 */ /* 0x000fe20000400000 */
[-C--:B0-----:R-:W-:Y:S01]  /*1100*/  FMUL R19, R5, R8.reuse ;  /* 0x0000000805137220 */ /* 0x081fe20000400000 */
[-C--:B------:R-:W-:Y:S02]  /*1110*/  FMUL R18, R9, R8.reuse ;  /* 0x0000000809127220 */ /* 0x080fe40000400000 */
[----:B---3--:R-:W-:Y:S01]  /*1120*/  FFMA R21, R27, R21, R20 ;  /* 0x000000151b157223 */ /* 0x008fe20000000014 */
[----:B------:R-:W-:-:S03]  /*1130*/  FMUL R20, R3, R8 ;  /* 0x0000000803147220 */ /* 0x000fc60000400000 */
[----:B----4-:R-:W-:-:S04]  /*1140*/  FFMA R21, R8, R25, R21 ;  /* 0x0000001908157223 */ /* 0x010fc80000000015 */
[----:B-----5:R-:W-:-:S04]  /*1150*/  FFMA R22, R20, R22, R21 ;  /* 0x0000001614167223 */ /* 0x020fc80000000015 */
[----:B------:R-:W-:-:S04]  /*1160*/  FFMA R23, R19, R23, R22 ;  /* 0x0000001713177223 */ /* 0x000fc80000000016 */
[----:B------:R-:W-:-:S04]  /*1170*/  FFMA R23, R18, R24, R23 ;  /* 0x0000001812177223 */ /* 0x000fc80000000017 */
[----:B------:R-:W-:-:S04]  /*1180*/  FMUL R23, R23, R16 ;  /* 0x0000001017177220 */ /* 0x000fc80000400000 */
[----:B------:R-:W-:-:S05]  /*1190*/  FFMA R23, R23, R29, R26 ;  /* 0x0000001d17177223 */ /* 0x000fca000000001a */
[----:B------:R3:W-:Y:S02]  /*11a0*/  STG.E desc[UR6][R14.64], R23 ;  /* 0x000000170e007986 */ /* 0x0007e4000c101906 */
.L_x_25:
[----:B------:R-:W-:Y:S05]  /*11b0*/  BSYNC.RECONVERGENT B0 ;  /* 0x0000000000007941 */ /* 0x000fea0003800200 */
.L_x_24:
[----:B------:R-:W-:Y:S01]  /*11c0*/  IADD3 R7, PT, PT, R7, 0x4, RZ ;  /* 0x0000000407077810 */ /* 0x000fe20007ffe0ff */
[----:B------:R-:W-:Y:S06]  /*11d0*/  BRA.U UP0, `(.L_x_26) ;  /* 0xfffffff1003c7547 */ /* 0x000fec000b83ffff */
[----:B------:R-:W-:Y:S05]  /*11e0*/  EXIT ;  /* 0x000000000000794d */ /* 0x000fea0003800000 */
.L_x_27:
        /* <DEDUP_REMOVED lines=9> */
.L_x_103:


//--------------------- .text._Z24adjointCubicWarp2DKernelPKfS0_S0_PfiiS0_ --------------------------
	.section	.text._Z24adjointCubicWarp2DKernelPKfS0_S0_PfiiS0_,"ax",@progbits
	.align	128
        .global         _Z24adjointCubicWarp2DKernelPKfS0_S0_PfiiS0_
        .type           _Z24adjointCubicWarp2DKernelPKfS0_S0_PfiiS0_,@function
        .size           _Z24adjointCubicWarp2DKernelPKfS0_S0_PfiiS0_,(.L_x_104 - _Z24adjointCubicWarp2DKernelPKfS0_S0_PfiiS0_)
        .other          _Z24adjointCubicWarp2DKernelPKfS0_S0_PfiiS0_,@"STO_CUDA_ENTRY STV_DEFAULT"
_Z24adjointCubicWarp2DKernelPKfS0_S0_PfiiS0_:
.text._Z24adjointCubicWarp2DKernelPKfS0_S0_PfiiS0_:
        /* <DEDUP_REMOVED lines=23> */
[----:B------:R-:W3:Y:S01]  /*0170*/  LDG.E R12, desc[UR6][R12.64] ;  /* 0x000000060c0c7981 */ /* 0x000ee2000c1e1900 */
[----:B------:R-:W-:Y:S02]  /*0180*/  I2FP.F32.S32 R0, R0 ;  /* 0x0000000000007245 */ /* 0x000fe40000201400 */
[----:B------:R-:W-:Y:S01]  /*0190*/  I2FP.F32.U32 R3, R3 ;  /* 0x0000000300037245 */ /* 0x000fe20000201000 */
[----:B------:R-:W-:Y:S01]  /*01a0*/  HFMA2 R18, -RZ, RZ, 0, 0 ;  /* 0x00000000ff127431 */ /* 0x000fe200000001ff */
[----:B------:R-:W-:Y:S01]  /*01b0*/  UMOV UR4, URZ ;  /* 0x000000ff00047c82 */ /* 0x000fe20008000000 */
[----:B-----5:R-:W-:-:S04]  /*01c0*/  FADD R7, R0, R9 ;  /* 0x0000000900077221 */ /* 0x020fc80000000000 */
[----:B------:R-:W1:Y:S01]  /*01d0*/  F2I.FLOOR.NTZ R0, R7 ;  /* 0x0000000700007305 */ /* 0x000e620000207100 */
[----:B---3--:R-:W-:Y:S02]  /*01e0*/  FADD R14, R3, R12 ;  /* 0x0000000c030e7221 */ /* 0x008fe40000000000 */
[----:B------:R-:W3:Y:S05]  /*01f0*/  LDC.64 R2, c[0x0][0x398] ;  /* 0x0000e600ff027b82 */ /* 0x000eea0000000a00 */
[----:B------:R-:W5:Y:S01]  /*0200*/  F2I.FLOOR.NTZ R10, R14 ;  /* 0x0000000e000a7305 */ /* 0x000f620000207100 */
[----:B-1----:R-:W-:Y:S02]  /*0210*/  I2FP.F32.S32 R8, R0 ;  /* 0x0000000000087245 */ /* 0x002fe40000201400 */
[----:B-----5:R-:W-:-:S03]  /*0220*/  I2FP.F32.S32 R9, R10 ;  /* 0x0000000a00097245 */ /* 0x020fc60000201400 */
[----:B------:R-:W-:Y:S02]  /*0230*/  FADD R11, R7, -R8 ;  /* 0x80000008070b7221 */ /* 0x000fe40000000000 */
[----:B------:R-:W-:Y:S01]  /*0240*/  FADD R12, R14, -R9 ;  /* 0x800000090e0c7221 */ /* 0x000fe20000000000 */
[----:B------:R-:W-:Y:S01]  /*0250*/  ISETP.GT.AND P0, PT, R10, UR9, PT ;  /* 0x000000090a007c0c */ /* 0x000fe2000bf04270 */
[----:B------:R-:W-:Y:S02]  /*0260*/  FMUL R13, R11, R11 ;  /* 0x0000000b0b0d7220 */ /* 0x000fe40000400000 */
[----:B------:R-:W-:Y:S01]  /*0270*/  FMUL R14, R12, R12 ;  /* 0x0000000c0c0e7220 */ /* 0x000fe20000400000 */
[----:B----4-:R-:W-:Y:S01]  /*0280*/  IMAD.WIDE R6, R6, 0x4, R16 ;  /* 0x0000000406067825 */ /* 0x010fe200078e0210 */
[----:B------:R-:W-:-:S03]  /*0290*/  ISETP.GT.AND P0, PT, R10, RZ, !P0 ;  /* 0x000000ff0a00720c */ /* 0x000fc60004704270 */
[----:B------:R-:W-:Y:S01]  /*02a0*/  FMUL R15, R11, R13 ;  /* 0x0000000d0b0f7220 */ /* 0x000fe20000400000 */
[----:B0-2---:R-:W-:-:S09]  /*02b0*/  FMUL R16, R12, R14 ;  /* 0x0000000e0c107220 */ /* 0x005fd20000400000 */
.L_x_36:
[----:B012-4-:R-:W-:Y:S01]  /*02c0*/  IADD3 R8, PT, PT, R0, UR4, RZ ;  /* 0x0000000400087c10 */ /* 0x017fe2000fffe0ff */
        /* <DEDUP_REMOVED lines=12> */
[----:B------:R-:W-:Y:S02]  /*0390*/  ISETP.GT.AND P2, PT, R17, RZ, !P2 ;  /* 0x000000ff1100720c */ /* 0x000fe40005744270 */
[----:B------:R-:W-:-:S02]  /*03a0*/  IADD3 R17, PT, PT, R8, -0x1, RZ ;  /* 0xffffffff08117810 */ /* 0x000fc40007ffe0ff */
[----:B------:R-:W-:Y:S02]  /*03b0*/  ISETP.GT.AND P4, PT, R9, RZ, !P4 ;  /* 0x000000ff0900720c */ /* 0x000fe40006784270 */
[----:B------:R-:W-:Y:S01]  /*03c0*/  ISETP.GT.AND P3, PT, R19, RZ, !P3 ;  /* 0x000000ff1300720c */ /* 0x000fe20005f64270 */
[----:B------:R-:W-:Y:S01]  /*03d0*/  IMAD R17, R17, UR11, R10 ;  /* 0x0000000b11117c24 */ /* 0x000fe2000f8e020a */
[----:B------:R-:W-:Y:S02]  /*03e0*/  PLOP3.LUT P4, PT, P1, P4, PT, 0x80, 0x8 ;  /* 0x000000000008781c */ /* 0x000fe40000f89070 */
[----:B------:R-:W-:Y:S02]  /*03f0*/  PLOP3.LUT P2, PT, P1, P2, PT, 0x80, 0x8 ;  /* 0x000000000008781c */ /* 0x000fe40000f45070 */
[----:B------:R-:W-:Y:S02]  /*0400*/  PLOP3.LUT P3, PT, P1, P3, PT, 0x80, 0x8 ;  /* 0x000000000008781c */ /* 0x000fe40000f67070 */
[----:B------:R-:W-:Y:S01]  /*0410*/  SHF.L.U32 R19, R18, 0x4, RZ ;  /* 0x0000000412137819 */ /* 0x000fe200000006ff */
[----:B------:R-:W-:Y:S10]  /*0420*/  @!P5 BRA `(.L_x_29) ;  /* 0x0000000000bcd947 */ /* 0x000ff40003800000 */
[----:B------:R-:W-:-:S05]  /*0430*/  IMAD.WIDE R8, R19, 0x4, R4 ;  /* 0x0000000413087825 */ /* 0x000fca00078e0204 */
[----:B------:R-:W2:Y:S04]  /*0440*/  LDG.E R21, desc[UR6][R8.64] ;  /* 0x0000000608157981 */ /* 0x000ea8000c1e1900 */
[----:B------:R-:W4:Y:S04]  /*0450*/  LDG.E R25, desc[UR6][R8.64+0x4] ;  /* 0x0000040608197981 */ /* 0x000f28000c1e1900 */
[----:B------:R-:W5:Y:S04]  /*0460*/  LDG.E R27, desc[UR6][R8.64+0x8] ;  /* 0x00000806081b7981 */ /* 0x000f68000c1e1900 */
[----:B------:R-:W3:Y:S04]  /*0470*/  LDG.E R22, desc[UR6][R8.64+0xc] ;  /* 0x00000c0608167981 */ /* 0x000ee8000c1e1900 */
[----:B------:R-:W3:Y:S04]  /*0480*/  LDG.E R23, desc[UR6][R8.64+0x10] ;  /* 0x0000100608177981 */ /* 0x000ee8000c1e1900 */
[----:B------:R-:W3:Y:S01]  /*0490*/  LDG.E R20, desc[UR6][R8.64+0x14] ;  /* 0x0000140608147981 */ /* 0x000ee2000c1e1900 */
[----:B--2---:R-:W-:-:S03]  /*04a0*/  FADD R24, RZ, R21 ;  /* 0x00000015ff187221 */ /* 0x004fc60000000000 */
[----:B------:R-:W2:Y:S01]  /*04b0*/  LDG.E R21, desc[UR6][R8.64+0x18] ;  /* 0x0000180608157981 */ /* 0x000ea2000c1e1900 */
[----:B----4-:R-:W-:-:S03]  /*04c0*/  FFMA R26, R11, R25, R24 ;  /* 0x000000190b1a7223 */ /* 0x010fc60000000018 */
[----:B------:R-:W4:Y:S01]  /*04d0*/  LDG.E R24, desc[UR6][R8.64+0x1c] ;  /* 0x00001c0608187981 */ /* 0x000f22000c1e1900 */
[----:B-----5:R-:W-:-:S03]  /*04e0*/  FFMA R26, R13, R27, R26 ;  /* 0x0000001b0d1a7223 */ /* 0x020fc6000000001a */
[----:B------:R-:W5:Y:S01]  /*04f0*/  LDG.E R25, desc[UR6][R8.64+0x20] ;  /* 0x0000200608197981 */ /* 0x000f62000c1e1900 */
[----:B---3--:R-:W-:-:S03]  /*0500*/  FFMA R27, R15, R22, R26 ;  /* 0x000000160f1b7223 */ /* 0x008fc6000000001a */
[----:B------:R-:W3:Y:S01]  /*0510*/  LDG.E R22, desc[UR6][R8.64+0x24] ;  /* 0x0000240608167981 */ /* 0x000ee2000c1e1900 */
[----:B------:R-:W-:Y:S01]  /*0520*/  FMUL R26, R11, R12 ;  /* 0x0000000c0b1a7220 */ /* 0x000fe20000400000 */
[----:B------:R-:W-:-:S04]  /*0530*/  FFMA R23, R12, R23, R27 ;  /* 0x000000170c177223 */ /* 0x000fc8000000001b */
[----:B------:R-:W-:Y:S01]  /*0540*/  FFMA R26, R20, R26, R23 ;  /* 0x0000001a141a7223 */ /* 0x000fe20000000017 */
[C---:B------:R-:W-:Y:S01]  /*0550*/  FMUL R23, R12.reuse, R13 ;  /* 0x0000000d0c177220 */ /* 0x040fe20000400000 */
[----:B------:R-:W3:Y:S03]  /*0560*/  LDG.E R20, desc[UR6][R8.64+0x28] ;  /* 0x0000280608147981 */ /* 0x000ee6000c1e1900 */
[----:B--2---:R-:W-:Y:S01]  /*0570*/  FFMA R23, R21, R23, R26 ;  /* 0x0000001715177223 */ /* 0x004fe2000000001a */
[----:B------:R-:W-:Y:S01]  /*0580*/  FMUL R26, R12, R15 ;  /* 0x0000000f0c1a7220 */ /* 0x000fe20000400000 */
[----:B------:R-:W2:Y:S03]  /*0590*/  LDG.E R21, desc[UR6][R8.64+0x2c] ;  /* 0x00002c0608157981 */ /* 0x000ea6000c1e1900 */
[----:B----4-:R-:W-:-:S02]  /*05a0*/  FFMA R27, R24, R26, R23 ;  /* 0x0000001a181b7223 */ /* 0x010fc40000000017 */
[----:B------:R-:W4:Y:S01]  /*05b0*/  LDG.E R23, desc[UR6][R8.64+0x30] ;  /* 0x0000300608177981 */ /* 0x000f22000c1e1900 */
[----:B------:R-:W-:Y:S01]  /*05c0*/  FMUL R26, R11, R14 ;  /* 0x0000000e0b1a7220 */ /* 0x000fe20000400000 */
[----:B-----5:R-:W-:Y:S02]  /*05d0*/  FFMA R25, R14, R25, R27 ;  /* 0x000000190e197223 */ /* 0x020fe4000000001b */
[----:B------:R-:W5:Y:S02]  /*05e0*/  LDG.E R24, desc[UR6][R8.64+0x34] ;  /* 0x0000340608187981 */ /* 0x000f64000c1e1900 */
[----:B---3--:R-:W-:Y:S02]  /*05f0*/  FFMA R27, R22, R26, R25 ;  /* 0x0000001a161b7223 */ /* 0x008fe40000000019 */
[----:B------:R-:W3:Y:S04]  /*0600*/  LDG.E R25, desc[UR6][R8.64+0x38] ;  /* 0x0000380608197981 */ /* 0x000ee8000c1e1900 */
[----:B------:R0:W3:Y:S04]  /*0610*/  LDG.E R26, desc[UR6][R8.64+0x3c] ;  /* 0x00003c06081a7981 */ /* 0x0000e8000c1e1900 */
[----:B------:R-:W3:Y:S01]  /*0620*/  LDG.E R22, desc[UR6][R6.64] ;  /* 0x0000000606167981 */ /* 0x000ee2000c1e1900 */
[----:B------:R-:W-:-:S04]  /*0630*/  FMUL R28, R13, R14 ;  /* 0x0000000e0d1c7220 */ /* 0x000fc80000400000 */
[----:B------:R-:W-:Y:S01]  /*0640*/  FFMA R20, R20, R28, R27 ;  /* 0x0000001c14147223 */ /* 0x000fe2000000001b */
[C---:B------:R-:W-:Y:S01]  /*0650*/  FMUL R27, R15.reuse, R14 ;  /* 0x0000000e0f1b7220 */ /* 0x040fe20000400000 */
[-C--:B0-----:R-:W-:Y:S01]  /*0660*/  FMUL R8, R15, R16.reuse ;  /* 0x000000100f087220 */ /* 0x081fe20000400000 */
[----:B------:R-:W-:Y:S02]  /*0670*/  IADD3 R9, PT, PT, R17, -0x1, RZ ;  /* 0xffffffff11097810 */ /* 0x000fe40007ffe0ff */
[----:B--2---:R-:W-:Y:S01]  /*0680*/  FFMA R21, R21, R27, R20 ;  /* 0x0000001b15157223 */ /* 0x004fe20000000014 */
[----:B------:R-:W-:-:S03]  /*0690*/  FMUL R20, R11, R16 ;  /* 0x000000100b147220 */ /* 0x000fc60000400000 */
[----:B----4-:R-:W-:-:S04]  /*06a0*/  FFMA R21, R16, R23, R21 ;  /* 0x0000001710157223 */ /* 0x010fc80000000015 */
[----:B-----5:R-:W-:Y:S01]  /*06b0*/  FFMA R20, R24, R20, R21 ;  /* 0x0000001418147223 */ /* 0x020fe20000000015 */
[----:B------:R-:W-:-:S04]  /*06c0*/  FMUL R21, R13, R16 ;  /* 0x000000100d157220 */ /* 0x000fc80000400000 */
[----:B---3--:R-:W-:-:S04]  /*06d0*/  FFMA R21, R25, R21, R20 ;  /* 0x0000001519157223 */ /* 0x008fc80000000014 */
[----:B------:R-:W-:Y:S01]  /*06e0*/  FFMA R21, R26, R8, R21 ;  /* 0x000000081a157223 */ /* 0x000fe20000000015 */
[----:B------:R-:W-:-:S04]  /*06f0*/  IMAD.WIDE R8, R9, 0x4, R2 ;  /* 0x0000000409087825 */ /* 0x000fc800078e0202 */
[----:B------:R-:W-:-:S05]  /*0700*/  FMUL R21, R21, R22 ;  /* 0x0000001615157220 */ /* 0x000fca0000400000 */
[----:B------:R0:W-:Y:S02]  /*0710*/  REDG.E.ADD.F32.FTZ.RN.STRONG.GPU desc[UR6][R8.64], R21 ;  /* 0x00000015080079a6 */ /* 0x0001e4000c12f306 */
.L_x_29:
[----:B------:R-:W-:Y:S05]  /*0720*/  BSYNC.RECONVERGENT B0 ;  /* 0x0000000000007941 */ /* 0x000fea0003800200 */
.L_x_28:
[----:B------:R-:W-:Y:S04]  /*0730*/  BSSY.RECONVERGENT B0, `(.L_x_30) ;  /* 0x0000031000007945 */ /* 0x000fe80003800200 */
[----:B------:R-:W-:Y:S05]  /*0740*/  @!P4 BRA `(.L_x_31) ;  /* 0x0000000000bcc947 */ /* 0x000fea0003800000 */
[----:B0-----:R-:W-:-:S05]  /*0750*/  IADD3 R9, PT, PT, R19, 0x10, RZ ;  /* 0x0000001013097810 */ /* 0x001fca0007ffe0ff */
        /* <DEDUP_REMOVED lines=35> */
[----:B0-----:R-:W-:-:S03]  /*0990*/  FMUL R8, R15, R16 ;  /* 0x000000100f087220 */ /* 0x001fc60000400000 */
        /* <DEDUP_REMOVED lines=10> */
.L_x_31:
[----:B------:R-:W-:Y:S05]  /*0a40*/  BSYNC.RECONVERGENT B0 ;  /* 0x0000000000007941 */ /* 0x000fea0003800200 */
.L_x_30:
[----:B------:R-:W-:Y:S04]  /*0a50*/  BSSY.RECONVERGENT B0, `(.L_x_32) ;  /* 0x0000032000007945 */ /* 0x000fe80003800200 */
[----:B------:R-:W-:Y:S05]  /*0a60*/  @!P2 BRA `(.L_x_33) ;  /* 0x0000000000c0a947 */ /* 0x000fea0003800000 */
[----:B01----:R-:W-:-:S05]  /*0a70*/  IADD3 R9, PT, PT, R19, 0x20, RZ ;  /* 0x0000002013097810 */ /* 0x003fca0007ffe0ff */
        /* <DEDUP_REMOVED lines=36> */
[----:B------:R-:W-:Y:S02]  /*0cc0*/  IADD3 R9, PT, PT, R17, 0x1, RZ ;  /* 0x0000000111097810 */ /* 0x000fe40007ffe0ff */
        /* <DEDUP_REMOVED lines=10> */
.L_x_33:
[----:B------:R-:W-:Y:S05]  /*0d70*/  BSYNC.RECONVERGENT B0 ;  /* 0x0000000000007941 */ /* 0x000fea0003800200 */
.L_x_32:
[----:B------:R-:W-:Y:S04]  /*0d80*/  BSSY.RECONVERGENT B0, `(.L_x_34) ;  /* 0x0000032000007945 */ /* 0x000fe80003800200 */
[----:B------:R-:W-:Y:S05]  /*0d90*/  @!P3 BRA `(.L_x_35) ;  /* 0x0000000000c0b947 */ /* 0x000fea0003800000 */
[----:B012---:R-:W-:-:S05]  /*0da0*/  IADD3 R9, PT, PT, R19, 0x30, RZ ;  /* 0x0000003013097810 */ /* 0x007fca0007ffe0ff */
[----:B------:R-:W-:-:S05]  /*0db0*/  IMAD.WIDE R8, R9, 0x4, R4 ;  /* 0x0000000409087825 */ /* 0x000fca00078e0204 */
[----:B------:R-:W2:Y:S04]  /*0dc0*/  LDG.E R19, desc[UR6][R8.64] ;  /* 0x0000000608137981 */ /* 0x000ea8000c1e1900 */
[----:B------:R-:W4:Y:S04]  /*0dd0*/  LDG.E R24, desc[UR6][R8.64+0x4] ;  /* 0x0000040608187981 */ /* 0x000f28000c1e1900 */
[----:B------:R-:W5:Y:S04]  /*0de0*/  LDG.E R26, desc[UR6][R8.64+0x8] ;  /* 0x00000806081a7981 */ /* 0x000f68000c1e1900 */
[----:B------:R-:W3:Y:S04]  /*0df0*/  LDG.E R27, desc[UR6][R8.64+0xc] ;  /* 0x00000c06081b7981 */ /* 0x000ee8000c1e1900 */
[----:B------:R-:W3:Y:S04]  /*0e00*/  LDG.E R25, desc[UR6][R8.64+0x10] ;  /* 0x0000100608197981 */ /* 0x000ee8000c1e1900 */
[----:B------:R-:W3:Y:S04]  /*0e10*/  LDG.E R23, desc[UR6][R8.64+0x14] ;  /* 0x0000140608177981 */ /* 0x000ee8000c1e1900 */
[----:B------:R-:W3:Y:S04]  /*0e20*/  LDG.E R22, desc[UR6][R8.64+0x18] ;  /* 0x0000180608167981 */ /* 0x000ee8000c1e1900 */
[----:B------:R-:W3:Y:S01]  /*0e30*/  LDG.E R21, desc[UR6][R8.64+0x1c] ;  /* 0x00001c0608157981 */ /* 0x000ee2000c1e1900 */
[----:B------:R-:W-:Y:S01]  /*0e40*/  FMUL R29, R12, R15 ;  /* 0x0000000f0c1d7220 */ /* 0x000fe20000400000 */
[----:B--2---:R-:W-:-:S02]  /*0e50*/  FADD R20, RZ, R19 ;  /* 0x00000013ff147221 */ /* 0x004fc40000000000 */
[----:B------:R-:W2:Y:S02]  /*0e60*/  LDG.E R19, desc[UR6][R8.64+0x20] ;  /* 0x0000200608137981 */ /* 0x000ea4000c1e1900 */
[----:B----4-:R-:W-:-:S04]  /*0e70*/  FFMA R20, R11, R24, R20 ;  /* 0x000000180b147223 */ /* 0x010fc80000000014 */
[----:B-----5:R-:W-:Y:S02]  /*0e80*/  FFMA R20, R13, R26, R20 ;  /* 0x0000001a0d147223 */ /* 0x020fe40000000014 */
[----:B------:R-:W4:Y:S02]  /*0e90*/  LDG.E R26, desc[UR6][R8.64+0x34] ;  /* 0x00003406081a7981 */ /* 0x000f24000c1e1900 */
[----:B---3--:R-:W-:Y:S02]  /*0ea0*/  FFMA R27, R15, R27, R20 ;  /* 0x0000001b0f1b7223 */ /* 0x008fe40000000014 */
[----:B------:R-:W3:Y:S02]  /*0eb0*/  LDG.E R20, desc[UR6][R8.64+0x24] ;  /* 0x0000240608147981 */ /* 0x000ee4000c1e1900 */
[C---:B------:R-:W-:Y:S01]  /*0ec0*/  FFMA R24, R12.reuse, R25, R27 ;  /* 0x000000190c187223 */ /* 0x040fe2000000001b */
[----:B------:R-:W-:Y:S01]  /*0ed0*/  FMUL R25, R11, R12 ;  /* 0x0000000c0b197220 */ /* 0x000fe20000400000 */
[----:B------:R-:W5:Y:S03]  /*0ee0*/  LDG.E R27, desc[UR6][R8.64+0x3c] ;  /* 0x00003c06081b7981 */ /* 0x000f66000c1e1900 */
[----:B------:R-:W-:Y:S01]  /*0ef0*/  FFMA R25, R25, R23, R24 ;  /* 0x0000001719197223 */ /* 0x000fe20000000018 */
[----:B------:R-:W-:Y:S01]  /*0f00*/  FMUL R24, R12, R13 ;  /* 0x0000000d0c187220 */ /* 0x000fe20000400000 */
[----:B------:R-:W4:Y:S03]  /*0f10*/  LDG.E R23, desc[UR6][R8.64+0x28] ;  /* 0x0000280608177981 */ /* 0x000f26000c1e1900 */
[----:B------:R-:W-:-:S02]  /*0f20*/  FFMA R24, R24, R22, R25 ;  /* 0x0000001618187223 */ /* 0x000fc40000000019 */
[----:B------:R-:W5:Y:S04]  /*0f30*/  LDG.E R22, desc[UR6][R8.64+0x2c] ;  /* 0x00002c0608167981 */ /* 0x000f68000c1e1900 */
[----:B------:R-:W5:Y:S01]  /*0f40*/  LDG.E R25, desc[UR6][R8.64+0x30] ;  /* 0x0000300608197981 */ /* 0x000f62000c1e1900 */
[----:B------:R-:W-:-:S03]  /*0f50*/  FFMA R29, R29, R21, R24 ;  /* 0x000000151d1d7223 */ /* 0x000fc60000000018 */
[----:B------:R0:W5:Y:S04]  /*0f60*/  LDG.E R24, desc[UR6][R8.64+0x38] ;  /* 0x0000380608187981 */ /* 0x000168000c1e1900 */
[----:B------:R-:W5:Y:S01]  /*0f70*/  LDG.E R21, desc[UR6][R6.64] ;  /* 0x0000000606157981 */ /* 0x000f62000c1e1900 */
[----:B------:R-:W-:Y:S01]  /*0f80*/  FMUL R28, R11, R14 ;  /* 0x0000000e0b1c7220 */ /* 0x000fe20000400000 */
[----:B0-----:R-:W-:Y:S01]  /*0f90*/  FMUL R8, R13, R16 ;  /* 0x000000100d087220 */ /* 0x001fe20000400000 */
[----:B------:R-:W-:Y:S01]  /*0fa0*/  IADD3 R9, PT, PT, R17, 0x2, RZ ;  /* 0x0000000211097810 */ /* 0x000fe20007ffe0ff */
[----:B--2---:R-:W-:-:S04]  /*0fb0*/  FFMA R19, R14, R19, R29 ;  /* 0x000000130e137223 */ /* 0x004fc8000000001d */
[----:B---3--:R-:W-:Y:S01]  /*0fc0*/  FFMA R20, R28, R20, R19 ;  /* 0x000000141c147223 */ /* 0x008fe20000000013 */
[----:B------:R-:W-:-:S04]  /*0fd0*/  FMUL R19, R13, R14 ;  /* 0x0000000e0d137220 */ /* 0x000fc80000400000 */
[----:B----4-:R-:W-:Y:S01]  /*0fe0*/  FFMA R23, R19, R23, R20 ;  /* 0x0000001713177223 */ /* 0x010fe20000000014 */
[----:B------:R-:W-:-:S04]  /*0ff0*/  FMUL R20, R15, R14 ;  /* 0x0000000e0f147220 */ /* 0x000fc80000400000 */
[----:B-----5:R-:W-:Y:S01]  /*1000*/  FFMA R23, R20, R22, R23 ;  /* 0x0000001614177223 */ /* 0x020fe20000000017 */
[----:B------:R-:W-:-:S03]  /*1010*/  FMUL R20, R11, R16 ;  /* 0x000000100b147220 */ /* 0x000fc60000400000 */
[----:B------:R-:W-:-:S04]  /*1020*/  FFMA R23, R16, R25, R23 ;  /* 0x0000001910177223 */ /* 0x000fc80000000017 */
[----:B------:R-:W-:Y:S01]  /*1030*/  FFMA R23, R20, R26, R23 ;  /* 0x0000001a14177223 */ /* 0x000fe20000000017 */
[----:B------:R-:W-:-:S03]  /*1040*/  FMUL R19, R15, R16 ;  /* 0x000000100f137220 */ /* 0x000fc60000400000 */
[----:B------:R-:W-:-:S04]  /*1050*/  FFMA R24, R8, R24, R23 ;  /* 0x0000001808187223 */ /* 0x000fc80000000017 */
[----:B------:R-:W-:Y:S01]  /*1060*/  FFMA R24, R19, R27, R24 ;  /* 0x0000001b13187223 */ /* 0x000fe20000000018 */
[----:B------:R-:W-:-:S04]  /*1070*/  IMAD.WIDE R8, R9, 0x4, R2 ;  /* 0x0000000409087825 */ /* 0x000fc800078e0202 */
[----:B------:R-:W-:-:S05]  /*1080*/  FMUL R21, R24, R21 ;  /* 0x0000001518157220 */ /* 0x000fca0000400000 */
[----:B------:R4:W-:Y:S02]  /*1090*/  REDG.E.ADD.F32.FTZ.RN.STRONG.GPU desc[UR6][R8.64], R21 ;  /* 0x00000015080079a6 */ /* 0x0009e4000c12f306 */
.L_x_35:
[----:B------:R-:W-:Y:S05]  /*10a0*/  BSYNC.RECONVERGENT B0 ;  /* 0x0000000000007941 */ /* 0x000fea0003800200 */
.L_x_34:
[----:B------:R-:W-:Y:S01]  /*10b0*/  IADD3 R18, PT, PT, R18, 0x4, RZ ;  /* 0x0000000412127810 */ /* 0x000fe20007ffe0ff */
[----:B------:R-:W-:Y:S06]  /*10c0*/  BRA.U UP0, `(.L_x_36) ;  /* 0xfffffff1007c7547 */ /* 0x000fec000b83ffff */
[----:B------:R-:W-:Y:S05]  /*10d0*/  EXIT ;  /* 0x000000000000794d */ /* 0x000fea0003800000 */
.L_x_37:
        /* <DEDUP_REMOVED lines=10> */
.L_x_104:


//--------------------- .text._Z17cubicWarp2DKernelPKfS0_S0_PfiiS0_ --------------------------
	.section	.text._Z17cubicWarp2DKernelPKfS0_S0_PfiiS0_,"ax",@progbits
	.align	128
        .global         _Z17cubicWarp2DKernelPKfS0_S0_PfiiS0_
        .type           _Z17cubicWarp2DKernelPKfS0_S0_PfiiS0_,@function
        .size           _Z17cubicWarp2DKernelPKfS0_S0_PfiiS0_,(.L_x_105 - _Z17cubicWarp2DKernelPKfS0_S0_PfiiS0_)
        .other          _Z17cubicWarp2DKernelPKfS0_S0_PfiiS0_,@"STO_CUDA_ENTRY STV_DEFAULT"
_Z17cubicWarp2DKernelPKfS0_S0_PfiiS0_:
.text._Z17cubicWarp2DKernelPKfS0_S0_PfiiS0_:
        /* <DEDUP_REMOVED lines=44> */
.L_x_46:
        /* <DEDUP_REMOVED lines=8> */
[----:B0-----:R-:W-:-:S02]  /*0340*/  IADD3 R11, PT, PT, R12, 0x3, RZ ;  /* 0x000000030c0b7810 */ /* 0x001fc40007ffe0ff */
[----:B------:R-:W-:Y:S02]  /*0350*/  PLOP3.LUT P5, PT, P1, P0, PT, 0x80, 0x8 ;  /* 0x000000000008781c */ /* 0x000fe40000fa1070 */
[----:B------:R-:W-:Y:S02]  /*0360*/  ISETP.GT.AND P4, PT, R9, UR11, PT ;  /* 0x0000000b09007c0c */ /* 0x000fe4000bf84270 */
[----:B------:R-:W-:Y:S02]  /*0370*/  ISETP.GT.AND P2, PT, R10, UR11, PT ;  /* 0x0000000b0a007c0c */ /* 0x000fe4000bf44270 */
[----:B------:R-:W-:Y:S02]  /*0380*/  ISETP.GT.AND P3, PT, R11, UR11, PT ;  /* 0x0000000b0b007c0c */ /* 0x000fe4000bf64270 */
[----:B------:R-:W-:Y:S02]  /*0390*/  IADD3 R19, PT, PT, R8, -0x1, RZ ;  /* 0xffffffff08137810 */ /* 0x000fe40007ffe0ff */
        /* <DEDUP_REMOVED lines=8> */
[----:B-12-4-:R-:W-:Y:S10]  /*0420*/  @!P5 BRA `(.L_x_39) ;  /* 0x0000000000c0d947 */ /* 0x016ff40003800000 */
[----:B------:R-:W-:Y:S01]  /*0430*/  IMAD.WIDE R8, R21, 0x4, R4 ;  /* 0x0000000415087825 */ /* 0x000fe200078e0204 */
[----:B------:R-:W2:Y:S04]  /*0440*/  LDG.E R28, desc[UR6][R6.64] ;  /* 0x00000006061c7981 */ /* 0x000ea8000c1e1900 */
[----:B------:R-:W4:Y:S04]  /*0450*/  LDG.E R22, desc[UR6][R8.64] ;  /* 0x0000000608167981 */ /* 0x000f28000c1e1900 */
[----:B------:R-:W5:Y:S04]  /*0460*/  LDG.E R23, desc[UR6][R8.64+0x4] ;  /* 0x0000040608177981 */ /* 0x000f68000c1e1900 */
[----:B------:R-:W3:Y:S04]  /*0470*/  LDG.E R25, desc[UR6][R8.64+0x8] ;  /* 0x0000080608197981 */ /* 0x000ee8000c1e1900 */
[----:B------:R-:W2:Y:S04]  /*0480*/  LDG.E R24, desc[UR6][R8.64+0xc] ;  /* 0x00000c0608187981 */ /* 0x000ea8000c1e1900 */
[----:B------:R-:W2:Y:S04]  /*0490*/  LDG.E R11, desc[UR6][R8.64+0x10] ;  /* 0x00001006080b7981 */ /* 0x000ea8000c1e1900 */
[----:B------:R-:W2:Y:S01]  /*04a0*/  LDG.E R10, desc[UR6][R8.64+0x14] ;  /* 0x00001406080a7981 */ /* 0x000ea2000c1e1900 */
[----:B----4-:R-:W-:-:S04]  /*04b0*/  FADD R22, RZ, R22 ;  /* 0x00000016ff167221 */ /* 0x010fc80000000000 */
[----:B-----5:R-:W-:Y:S02]  /*04c0*/  FFMA R26, R13, R23, R22 ;  /* 0x000000170d1a7223 */ /* 0x020fe40000000016 */
[----:B------:R-:W4:Y:S02]  /*04d0*/  LDG.E R22, desc[UR6][R8.64+0x18] ;  /* 0x0000180608167981 */ /* 0x000f24000c1e1900 */
[----:B---3--:R-:W-:Y:S02]  /*04e0*/  FFMA R26, R15, R25, R26 ;  /* 0x000000190f1a7223 */ /* 0x008fe4000000001a */
[----:B------:R-:W3:Y:S02]  /*04f0*/  LDG.E R23, desc[UR6][R8.64+0x1c] ;  /* 0x00001c0608177981 */ /* 0x000ee4000c1e1900 */
[----:B--2---:R-:W-:Y:S02]  /*0500*/  FFMA R27, R17, R24, R26 ;  /* 0x00000018111b7223 */ /* 0x004fe4000000001a */
[----:B------:R-:W2:Y:S01]  /*0510*/  LDG.E R25, desc[UR6][R8.64+0x20] ;  /* 0x0000200608197981 */ /* 0x000ea2000c1e1900 */
[----:B------:R-:W-:Y:S01]  /*0520*/  FMUL R24, R13, R14 ;  /* 0x0000000e0d187220 */ /* 0x000fe20000400000 */
[----:B------:R-:W-:-:S02]  /*0530*/  FFMA R27, R14, R11, R27 ;  /* 0x0000000b0e1b7223 */ /* 0x000fc4000000001b */
[----:B------:R-:W5:Y:S02]  /*0540*/  LDG.E R11, desc[UR6][R8.64+0x24] ;  /* 0x00002406080b7981 */ /* 0x000f64000c1e1900 */
[----:B------:R-:W-:Y:S02]  /*0550*/  FFMA R27, R10, R24, R27 ;  /* 0x000000180a1b7223 */ /* 0x000fe4000000001b */
[----:B------:R-:W5:Y:S01]  /*0560*/  LDG.E R10, desc[UR6][R8.64+0x28] ;  /* 0x00002806080a7981 */ /* 0x000f62000c1e1900 */
[----:B------:R-:W-:-:S03]  /*0570*/  FMUL R24, R14, R15 ;  /* 0x0000000f0e187220 */ /* 0x000fc60000400000 */
[----:B------:R-:W5:Y:S01]  /*0580*/  LDG.E R26, desc[UR6][R8.64+0x3c] ;  /* 0x00003c06081a7981 */ /* 0x000f62000c1e1900 */
[----:B----4-:R-:W-:Y:S01]  /*0590*/  FFMA R22, R22, R24, R27 ;  /* 0x0000001816167223 */ /* 0x010fe2000000001b */
[----:B------:R-:W-:-:S04]  /*05a0*/  FMUL R24, R14, R17 ;  /* 0x000000110e187220 */ /* 0x000fc80000400000 */
[----:B---3--:R-:W-:Y:S02]  /*05b0*/  FFMA R23, R23, R24, R22 ;  /* 0x0000001817177223 */ /* 0x008fe40000000016 */
[----:B------:R-:W3:Y:S02]  /*05c0*/  LDG.E R22, desc[UR6][R8.64+0x2c] ;  /* 0x00002c0608167981 */ /* 0x000ee4000c1e1900 */
[----:B--2---:R-:W-:Y:S01]  /*05d0*/  FFMA R24, R16, R25, R23 ;  /* 0x0000001910187223 */ /* 0x004fe20000000017 */
[-C--:B------:R-:W-:Y:S01]  /*05e0*/  FMUL R25, R13, R16.reuse ;  /* 0x000000100d197220 */ /* 0x080fe20000400000 */
[----:B------:R-:W2:Y:S01]  /*05f0*/  LDG.E R23, desc[UR6][R8.64+0x30] ;  /* 0x0000300608177981 */ /* 0x000ea2000c1e1900 */
[----:B------:R-:W-:Y:S02]  /*0600*/  FMUL R27, R15, R16 ;  /* 0x000000100f1b7220 */ /* 0x000fe40000400000 */
[----:B-----5:R-:W-:Y:S02]  /*0610*/  FFMA R11, R11, R25, R24 ;  /* 0x000000190b0b7223 */ /* 0x020fe40000000018 */
[----:B------:R-:W4:Y:S02]  /*0620*/  LDG.E R24, desc[UR6][R8.64+0x34] ;  /* 0x0000340608187981 */ /* 0x000f24000c1e1900 */
[----:B------:R-:W-:Y:S01]  /*0630*/  FFMA R27, R10, R27, R11 ;  /* 0x0000001b0a1b7223 */ /* 0x000fe2000000000b */
[----:B------:R-:W-:Y:S01]  /*0640*/  IADD3 R11, PT, PT, R19, -0x1, RZ ;  /* 0xffffffff130b7810 */ /* 0x000fe20007ffe0ff */
[----:B------:R0:W5:Y:S04]  /*0650*/  LDG.E R25, desc[UR6][R8.64+0x38] ;  /* 0x0000380608197981 */ /* 0x000168000c1e1900 */
[----:B------:R-:W-:-:S06]  /*0660*/  IMAD.WIDE R10, R11, 0x4, R2 ;  /* 0x000000040b0a7825 */ /* 0x000fcc00078e0202 */
[----:B------:R-:W5:Y:S01]  /*0670*/  LDG.E R11, desc[UR6][R10.64] ;  /* 0x000000060a0b7981 */ /* 0x000f62000c1e1900 */
[C---:B------:R-:W-:Y:S01]  /*0680*/  FMUL R29, R17.reuse, R16 ;  /* 0x00000010111d7220 */ /* 0x040fe20000400000 */
[----:B0-----:R-:W-:-:S03]  /*0690*/  FMUL R8, R17, R18 ;  /* 0x0000001211087220 */ /* 0x001fc60000400000 */
[----:B---3--:R-:W-:Y:S01]  /*06a0*/  FFMA R27, R22, R29, R27 ;  /* 0x0000001d161b7223 */ /* 0x008fe2000000001b */
[----:B------:R-:W-:-:S03]  /*06b0*/  FMUL R22, R13, R18 ;  /* 0x000000120d167220 */ /* 0x000fc60000400000 */
[----:B--2---:R-:W-:-:S04]  /*06c0*/  FFMA R23, R18, R23, R27 ;  /* 0x0000001712177223 */ /* 0x004fc8000000001b */
[----:B----4-:R-:W-:Y:S01]  /*06d0*/  FFMA R22, R24, R22, R23 ;  /* 0x0000001618167223 */ /* 0x010fe20000000017 */
[----:B------:R-:W-:-:S04]  /*06e0*/  FMUL R23, R15, R18 ;  /* 0x000000120f177220 */ /* 0x000fc80000400000 */
[----:B-----5:R-:W-:-:S04]  /*06f0*/  FFMA R23, R25, R23, R22 ;  /* 0x0000001719177223 */ /* 0x020fc80000000016 */
[----:B------:R-:W-:-:S04]  /*0700*/  FFMA R23, R26, R8, R23 ;  /* 0x000000081a177223 */ /* 0x000fc80000000017 */
[----:B------:R-:W-:-:S05]  /*0710*/  FFMA R11, R23, R11, R28 ;  /* 0x0000000b170b7223 */ /* 0x000fca000000001c */
[----:B------:R0:W-:Y:S02]  /*0720*/  STG.E desc[UR6][R6.64], R11 ;  /* 0x0000000b06007986 */ /* 0x0001e4000c101906 */
.L_x_39:
[----:B------:R-:W-:Y:S05]  /*0730*/  BSYNC.RECONVERGENT B0 ;  /* 0x0000000000007941 */ /* 0x000fea0003800200 */
.L_x_38:
[----:B------:R-:W-:Y:S04]  /*0740*/  BSSY.RECONVERGENT B0, `(.L_x_40) ;  /* 0x0000032000007945 */ /* 0x000fe80003800200 */
[----:B------:R-:W-:Y:S05]  /*0750*/  @!P4 BRA `(.L_x_41) ;  /* 0x0000000000c0c947 */ /* 0x000fea0003800000 */
[----:B------:R-:W-:-:S05]  /*0760*/  IADD3 R9, PT, PT, R21, 0x10, RZ ;  /* 0x0000001015097810 */ /* 0x000fca0007ffe0ff */
[----:B------:R-:W-:-:S05]  /*0770*/  IMAD.WIDE R8, R9, 0x4, R4 ;  /* 0x0000000409087825 */ /* 0x000fca00078e0204 */
[----:B------:R-:W2:Y:S04]  /*0780*/  LDG.E R22, desc[UR6][R8.64] ;  /* 0x0000000608167981 */ /* 0x000ea8000c1e1900 */
[----:B------:R-:W4:Y:S04]  /*0790*/  LDG.E R23, desc[UR6][R8.64+0x4] ;  /* 0x0000040608177981 */ /* 0x000f28000c1e1900 */
[----:B------:R-:W5:Y:S04]  /*07a0*/  LDG.E R25, desc[UR6][R8.64+0x8] ;  /* 0x0000080608197981 */ /* 0x000f68000c1e1900 */
[----:B------:R-:W3:Y:S04]  /*07b0*/  LDG.E R24, desc[UR6][R8.64+0xc] ;  /* 0x00000c0608187981 */ /* 0x000ee8000c1e1900 */
[----:B0-----:R-:W3:Y:S04]  /*07c0*/  LDG.E R11, desc[UR6][R8.64+0x10] ;  /* 0x00001006080b7981 */ /* 0x001ee8000c1e1900 */
[----:B------:R-:W3:Y:S01]  /*07d0*/  LDG.E R10, desc[UR6][R8.64+0x14] ;  /* 0x00001406080a7981 */ /* 0x000ee2000c1e1900 */
[----:B--2---:R-:W-:-:S04]  /*07e0*/  FADD R22, RZ, R22 ;  /* 0x00000016ff167221 */ /* 0x004fc80000000000 */
[----:B----4-:R-:W-:Y:S02]  /*07f0*/  FFMA R26, R13, R23, R22 ;  /* 0x000000170d1a7223 */ /* 0x010fe40000000016 */
[----:B------:R-:W2:Y:S02]  /*0800*/  LDG.E R22, desc[UR6][R8.64+0x18] ;  /* 0x0000180608167981 */ /* 0x000ea4000c1e1900 */
[----:B-----5:R-:W-:Y:S02]  /*0810*/  FFMA R26, R15, R25, R26 ;  /* 0x000000190f1a7223 */ /* 0x020fe4000000001a */
[----:B------:R-:W4:Y:S02]  /*0820*/  LDG.E R23, desc[UR6][R8.64+0x1c] ;  /* 0x00001c0608177981 */ /* 0x000f24000c1e1900 */
[----:B---3--:R-:W-:Y:S02]  /*0830*/  FFMA R27, R17, R24, R26 ;  /* 0x00000018111b7223 */ /* 0x008fe4000000001a */
[----:B------:R-:W3:Y:S02]  /*0840*/  LDG.E R25, desc[UR6][R8.64+0x20] ;  /* 0x0000200608197981 */ /* 0x000ee4000c1e1900 */
[----:B------:R-:W-:-:S02]  /*0850*/  FFMA R27, R14, R11, R27 ;  /* 0x0000000b0e1b7223 */ /* 0x000fc4000000001b */
[----:B------:R-:W5:Y:S01]  /*0860*/  LDG.E R11, desc[UR6][R8.64+0x24] ;  /* 0x00002406080b7981 */ /* 0x000f62000c1e1900 */
[----:B------:R-:W-:-:S04]  /*0870*/  FMUL R24, R13, R14 ;  /* 0x0000000e0d187220 */ /* 0x000fc80000400000 */
[----:B------:R-:W-:Y:S02]  /*0880*/  FFMA R27, R24, R10, R27 ;  /* 0x0000000a181b7223 */ /* 0x000fe4000000001b */
[----:B------:R-:W5:Y:S01]  /*0890*/  LDG.E R10, desc[UR6][R8.64+0x28] ;  /* 0x00002806080a7981 */ /* 0x000f62000c1e1900 */
[----:B------:R-:W-:Y:S01]  /*08a0*/  FMUL R24, R14, R15 ;  /* 0x0000000f0e187220 */ /* 0x000fe20000400000 */
[----:B------:R-:W-:-:S03]  /*08b0*/  FMUL R26, R15, R16 ;  /* 0x000000100f1a7220 */ /* 0x000fc60000400000 */
[----:B--2---:R-:W-:Y:S01]  /*08c0*/  FFMA R22, R24, R22, R27 ;  /* 0x0000001618167223 */ /* 0x004fe2000000001b */
[----:B------:R-:W-:-:S04]  /*08d0*/  FMUL R27, R14, R17 ;  /* 0x000000110e1b7220 */ /* 0x000fc80000400000 */
[----:B----4-:R-:W-:Y:S02]  /*08e0*/  FFMA R23, R27, R23, R22 ;  /* 0x000000171b177223 */ /* 0x010fe40000000016 */
[----:B------:R-:W2:Y:S02]  /*08f0*/  LDG.E R22, desc[UR6][R8.64+0x2c] ;  /* 0x00002c0608167981 */ /* 0x000ea4000c1e1900 */
[----:B---3--:R-:W-:Y:S01]  /*0900*/  FFMA R24, R16, R25, R23 ;  /* 0x0000001910187223 */ /* 0x008fe20000000017 */
[----:B------:R-:W-:Y:S01]  /*0910*/  FMUL R25, R13, R16 ;  /* 0x000000100d197220 */ /* 0x000fe20000400000 */
[----:B------:R-:W3:Y:S03]  /*0920*/  LDG.E R23, desc[UR6][R8.64+0x30] ;  /* 0x0000300608177981 */ /* 0x000ee6000c1e1900 */
[----:B-----5:R-:W-:Y:S01]  /*0930*/  FFMA R11, R25, R11, R24 ;  /* 0x0000000b190b7223 */ /* 0x020fe20000000018 */
[----:B------:R-:W4:Y:S04]  /*0940*/  LDG.E R27, desc[UR6][R6.64] ;  /* 0x00000006061b7981 */ /* 0x000f28000c1e1900 */
[----:B------:R-:W5:Y:S01]  /*0950*/  LDG.E R24, desc[UR6][R8.64+0x34] ;  /* 0x0000340608187981 */ /* 0x000f62000c1e1900 */
[----:B------:R-:W-:Y:S01]  /*0960*/  FFMA R29, R26, R10, R11 ;  /* 0x0000000a1a1d7223 */ /* 0x000fe2000000000b */
[----:B------:R-:W-:-:S02]  /*0970*/  IMAD.WIDE R10, R19, 0x4, R2 ;  /* 0x00000004130a7825 */ /* 0x000fc400078e0202 */
[----:B------:R-:W4:Y:S04]  /*0980*/  LDG.E R25, desc[UR6][R8.64+0x38] ;  /* 0x0000380608197981 */ /* 0x000f28000c1e1900 */
[----:B------:R0:W4:Y:S04]  /*0990*/  LDG.E R26, desc[UR6][R8.64+0x3c] ;  /* 0x00003c06081a7981 */ /* 0x000128000c1e1900 */
[----:B------:R-:W4:Y:S01]  /*09a0*/  LDG.E R10, desc[UR6][R10.64] ;  /* 0x000000060a0a7981 */ /* 0x000f22000c1e1900 */
[C---:B------:R-:W-:Y:S01]  /*09b0*/  FMUL R28, R17.reuse, R16 ;  /* 0x00000010111c7220 */ /* 0x040fe20000400000 */
[----:B0-----:R-:W-:-:S03]  /*09c0*/  FMUL R8, R17, R18 ;  /* 0x0000001211087220 */ /* 0x001fc60000400000 */
[----:B--2---:R-:W-:Y:S01]  /*09d0*/  FFMA R29, R28, R22, R29 ;  /* 0x000000161c1d7223 */ /* 0x004fe2000000001d */
[----:B------:R-:W-:-:S03]  /*09e0*/  FMUL R22, R13, R18 ;  /* 0x000000120d167220 */ /* 0x000fc60000400000 */
[----:B---3--:R-:W-:-:S04]  /*09f0*/  FFMA R23, R18, R23, R29 ;  /* 0x0000001712177223 */ /* 0x008fc8000000001d */
[----:B-----5:R-:W-:Y:S01]  /*0a00*/  FFMA R24, R22, R24, R23 ;  /* 0x0000001816187223 */ /* 0x020fe20000000017 */
[----:B------:R-:W-:-:S04]  /*0a10*/  FMUL R23, R15, R18 ;  /* 0x000000120f177220 */ /* 0x000fc80000400000 */
[----:B----4-:R-:W-:-:S04]  /*0a20*/  FFMA R25, R23, R25, R24 ;  /* 0x0000001917197223 */ /* 0x010fc80000000018 */
[----:B------:R-:W-:-:S04]  /*0a30*/  FFMA R26, R8, R26, R25 ;  /* 0x0000001a081a7223 */ /* 0x000fc80000000019 */
[----:B------:R-:W-:-:S05]  /*0a40*/  FFMA R27, R26, R10, R27 ;  /* 0x0000000a1a1b7223 */ /* 0x000fca000000001b */
[----:B------:R1:W-:Y:S02]  /*0a50*/  STG.E desc[UR6][R6.64], R27 ;  /* 0x0000001b06007986 */ /* 0x0003e4000c101906 */
.L_x_41:
[----:B------:R-:W-:Y:S05]  /*0a60*/  BSYNC.RECONVERGENT B0 ;  /* 0x0000000000007941 */ /* 0x000fea0003800200 */
.L_x_40:
[----:B------:R-:W-:Y:S04]  /*0a70*/  BSSY.RECONVERGENT B0, `(.L_x_42) ;  /* 0x0000033000007945 */ /* 0x000fe80003800200 */
[----:B------:R-:W-:Y:S05]  /*0a80*/  @!P2 BRA `(.L_x_43) ;  /* 0x0000000000c4a947 */ /* 0x000fea0003800000 */
[----:B------:R-:W-:-:S05]  /*0a90*/  IADD3 R9, PT, PT, R21, 0x20, RZ ;  /* 0x0000002015097810 */ /* 0x000fca0007ffe0ff */
[----:B------:R-:W-:-:S05]  /*0aa0*/  IMAD.WIDE R8, R9, 0x4, R4 ;  /* 0x0000000409087825 */ /* 0x000fca00078e0204 */
[----:B------:R-:W2:Y:S04]  /*0ab0*/  LDG.E R22, desc[UR6][R8.64] ;  /* 0x0000000608167981 */ /* 0x000ea8000c1e1900 */
[----:B------:R-:W4:Y:S04]  /*0ac0*/  LDG.E R23, desc[UR6][R8.64+0x4] ;  /* 0x0000040608177981 */ /* 0x000f28000c1e1900 */
[----:B------:R-:W5:Y:S04]  /*0ad0*/  LDG.E R25, desc[UR6][R8.64+0x8] ;  /* 0x0000080608197981 */ /* 0x000f68000c1e1900 */
[----:B------:R-:W1:Y:S04]  /*0ae0*/  LDG.E R24, desc[UR6][R8.64+0xc] ;  /* 0x00000c0608187981 */ /* 0x000e68000c1e1900 */
[----:B0-----:R-:W3:Y:S04]  /*0af0*/  LDG.E R11, desc[UR6][R8.64+0x10] ;  /* 0x00001006080b7981 */ /* 0x001ee8000c1e1900 */
[----:B------:R-:W3:Y:S01]  /*0b00*/  LDG.E R10, desc[UR6][R8.64+0x14] ;  /* 0x00001406080a7981 */ /* 0x000ee2000c1e1900 */
[----:B--2---:R-:W-:-:S04]  /*0b10*/  FADD R22, RZ, R22 ;  /* 0x00000016ff167221 */ /* 0x004fc80000000000 */
[----:B----4-:R-:W-:Y:S02]  /*0b20*/  FFMA R26, R13, R23, R22 ;  /* 0x000000170d1a7223 */ /* 0x010fe40000000016 */
[----:B------:R-:W2:Y:S02]  /*0b30*/  LDG.E R22, desc[UR6][R8.64+0x18] ;  /* 0x0000180608167981 */ /* 0x000ea4000c1e1900 */
[----:B-----5:R-:W-:Y:S02]  /*0b40*/  FFMA R26, R15, R25, R26 ;  /* 0x000000190f1a7223 */ /* 0x020fe4000000001a */
[----:B------:R-:W4:Y:S02]  /*0b50*/  LDG.E R23, desc[UR6][R8.64+0x1c] ;  /* 0x00001c0608177981 */ /* 0x000f24000c1e1900 */
[----:B-1----:R-:W-:Y:S02]  /*0b60*/  FFMA R27, R17, R24, R26 ;  /* 0x00000018111b7223 */ /* 0x002fe4000000001a */
[----:B------:R-:W5:Y:S01]  /*0b70*/  LDG.E R25, desc[UR6][R8.64+0x20] ;  /* 0x0000200608197981 */ /* 0x000f62000c1e1900 */
[----:B------:R-:W-:Y:S01]  /*0b80*/  FMUL R24, R13, R14 ;  /* 0x0000000e0d187220 */ /* 0x000fe20000400000 */
[----:B---3--:R-:W-:-:S02]  /*0b90*/  FFMA R27, R14, R11, R27 ;  /* 0x0000000b0e1b7223 */ /* 0x008fc4000000001b */
[----:B------:R-:W3:Y:S02]  /*0ba0*/  LDG.E R11, desc[UR6][R8.64+0x24] ;  /* 0x00002406080b7981 */ /* 0x000ee4000c1e1900 */
[----:B------:R-:W-:Y:S02]  /*0bb0*/  FFMA R27, R24, R10, R27 ;  /* 0x0000000a181b7223 */ /* 0x000fe4000000001b */
[----:B------:R-:W3:Y:S01]  /*0bc0*/  LDG.E R10, desc[UR6][R8.64+0x28] ;  /* 0x00002806080a7981 */ /* 0x000ee2000c1e1900 */
[----:B------:R-:W-:Y:S01]  /*0bd0*/  FMUL R24, R14, R15 ;  /* 0x0000000f0e187220 */ /* 0x000fe20000400000 */
[----:B------:R-:W-:-:S03]  /*0be0*/  FMUL R26, R15, R16 ;  /* 0x000000100f1a7220 */ /* 0x000fc60000400000 */
[----:B--2---:R-:W-:Y:S01]  /*0bf0*/  FFMA R22, R24, R22, R27 ;  /* 0x0000001618167223 */ /* 0x004fe2000000001b */
[----:B------:R-:W-:-:S04]  /*0c00*/  FMUL R27, R14, R17 ;  /* 0x000000110e1b7220 */ /* 0x000fc80000400000 */
[----:B----4-:R-:W-:Y:S02]  /*0c10*/  FFMA R23, R27, R23, R22 ;  /* 0x000000171b177223 */ /* 0x010fe40000000016 */
[----:B------:R-:W2:Y:S02]  /*0c20*/  LDG.E R22, desc[UR6][R8.64+0x2c] ;  /* 0x00002c0608167981 */ /* 0x000ea4000c1e1900 */
[----:B-----5:R-:W-:Y:S01]  /*0c30*/  FFMA R24, R16, R25, R23 ;  /* 0x0000001910187223 */ /* 0x020fe20000000017 */
[----:B------:R-:W-:Y:S01]  /*0c40*/  FMUL R25, R13, R16 ;  /* 0x000000100d197220 */ /* 0x000fe20000400000 */
[----:B------:R-:W4:Y:S03]  /*0c50*/  LDG.E R23, desc[UR6][R8.64+0x30] ;  /* 0x0000300608177981 */ /* 0x000f26000c1e1900 */
[----:B---3--:R-:W-:Y:S01]  /*0c60*/  FFMA R11, R25, R11, R24 ;  /* 0x0000000b190b7223 */ /* 0x008fe20000000018 */
[----:B------:R-:W3:Y:S03]  /*0c70*/  LDG.E R27, desc[UR6][R6.64] ;  /* 0x00000006061b7981 */ /* 0x000ee6000c1e1900 */
[----:B------:R-:W-:Y:S01]  /*0c80*/  FFMA R29, R26, R10, R11 ;  /* 0x0000000a1a1d7223 */ /* 0x000fe2000000000b */
[----:B------:R-:W5:Y:S01]  /*0c90*/  LDG.E R24, desc[UR6][R8.64+0x34] ;  /* 0x0000340608187981 */ /* 0x000f62000c1e1900 */
[----:B------:R-:W-:-:S03]  /*0ca0*/  IADD3 R11, PT, PT, R19, 0x1, RZ ;  /* 0x00000001130b7810 */ /* 0x000fc60007ffe0ff */
[----:B------:R-:W3:Y:S02]  /*0cb0*/  LDG.E R25, desc[UR6][R8.64+0x38] ;  /* 0x0000380608197981 */ /* 0x000ee4000c1e1900 */
[----:B------:R-:W-:Y:S02]  /*0cc0*/  IMAD.WIDE R10, R11, 0x4, R2 ;  /* 0x000000040b0a7825 */ /* 0x000fe400078e0202 */
[----:B------:R0:W3:Y:S04]  /*0cd0*/  LDG.E R26, desc[UR6][R8.64+0x3c] ;  /* 0x00003c06081a7981 */ /* 0x0000e8000c1e1900 */
[----:B------:R-:W3:Y:S01]  /*0ce0*/  LDG.E R10, desc[UR6][R10.64] ;  /* 0x000000060a0a7981 */ /* 0x000ee2000c1e1900 */
        /* <DEDUP_REMOVED lines=8> */
[----:B------:R-:W-:-:S04]  /*0d70*/  FFMA R26, R8, R26, R25 ;  /* 0x0000001a081a7223 */ /* 0x000fc80000000019 */
[----:B------:R-:W-:-:S05]  /*0d80*/  FFMA R27, R26, R10, R27 ;  /* 0x0000000a1a1b7223 */ /* 0x000fca000000001b */
[----:B------:R2:W-:Y:S02]  /*0d90*/  STG.E desc[UR6][R6.64], R27 ;  /* 0x0000001b06007986 */ /* 0x0005e4000c101906 */
.L_x_43:
[----:B------:R-:W-:Y:S05]  /*0da0*/  BSYNC.RECONVERGENT B0 ;  /* 0x0000000000007941 */ /* 0x000fea0003800200 */
.L_x_42:
[----:B------:R-:W-:Y:S04]  /*0db0*/  BSSY.RECONVERGENT B0, `(.L_x_44) ;  /* 0x0000033000007945 */ /* 0x000fe80003800200 */
[----:B------:R-:W-:Y:S05]  /*0dc0*/  @!P3 BRA `(.L_x_45) ;  /* 0x0000000000c4b947 */ /* 0x000fea0003800000 */
[----:B------:R-:W-:Y:S01]  /*0dd0*/  IADD3 R9, PT, PT, R21, 0x30, RZ ;  /* 0x0000003015097810 */ /* 0x000fe20007ffe0ff */
[----:B------:R-:W4:Y:S04]  /*0de0*/  LDG.E R29, desc[UR6][R6.64] ;  /* 0x00000006061d7981 */ /* 0x000f28000c1e1900 */
[----:B------:R-:W-:-:S05]  /*0df0*/  IMAD.WIDE R8, R9, 0x4, R4 ;  /* 0x0000000409087825 */ /* 0x000fca00078e0204 */
[----:B------:R-:W5:Y:S04]  /*0e00*/  LDG.E R21, desc[UR6][R8.64] ;  /* 0x0000000608157981 */ /* 0x000f68000c1e1900 */
[----:B------:R-:W3:Y:S04]  /*0e10*/  LDG.E R24, desc[UR6][R8.64+0x4] ;  /* 0x0000040608187981 */ /* 0x000ee8000c1e1900 */
[----:B------:R-:W4:Y:S04]  /*0e20*/  LDG.E R25, desc[UR6][R8.64+0x8] ;  /* 0x0000080608197981 */ /* 0x000f28000c1e1900 */
[----:B------:R-:W4:Y:S04]  /*0e30*/  LDG.E R26, desc[UR6][R8.64+0xc] ;  /* 0x00000c06081a7981 */ /* 0x000f28000c1e1900 */
[----:B------:R-:W4:Y:S04]  /*0e40*/  LDG.E R23, desc[UR6][R8.64+0x10] ;  /* 0x0000100608177981 */ /* 0x000f28000c1e1900 */
[----:B0-----:R-:W4:Y:S04]  /*0e50*/  LDG.E R11, desc[UR6][R8.64+0x14] ;  /* 0x00001406080b7981 */ /* 0x001f28000c1e1900 */
[----:B------:R-:W4:Y:S04]  /*0e60*/  LDG.E R10, desc[UR6][R8.64+0x18] ;  /* 0x00001806080a7981 */ /* 0x000f28000c1e1900 */
[----:B-12---:R-:W2:Y:S04]  /*0e70*/  LDG.E R27, desc[UR6][R8.64+0x1c] ;  /* 0x00001c06081b7981 */ /* 0x006ea8000c1e1900 */
[----:B------:R-:W2:Y:S01]  /*0e80*/  LDG.E R28, desc[UR6][R8.64+0x3c] ;  /* 0x00003c06081c7981 */ /* 0x000ea2000c1e1900 */
[----:B-----5:R-:W-:-:S03]  /*0e90*/  FADD R22, RZ, R21 ;  /* 0x00000015ff167221 */ /* 0x020fc60000000000 */
[----:B------:R-:W5:Y:S01]  /*0ea0*/  LDG.E R21, desc[UR6][R8.64+0x20] ;  /* 0x0000200608157981 */ /* 0x000f62000c1e1900 */
[----:B---3--:R-:W-:-:S04]  /*0eb0*/  FFMA R22, R13, R24, R22 ;  /* 0x000000180d167223 */ /* 0x008fc80000000016 */
[----:B----4-:R-:W-:-:S04]  /*0ec0*/  FFMA R22, R15, R25, R22 ;  /* 0x000000190f167223 */ /* 0x010fc80000000016 */
[----:B------:R-:W-:Y:S02]  /*0ed0*/  FFMA R25, R17, R26, R22 ;  /* 0x0000001a11197223 */ /* 0x000fe40000000016 */
[----:B------:R-:W3:Y:S02]  /*0ee0*/  LDG.E R22, desc[UR6][R8.64+0x24] ;  /* 0x0000240608167981 */ /* 0x000ee4000c1e1900 */
[C---:B------:R-:W-:Y:S01]  /*0ef0*/  FFMA R24, R14.reuse, R23, R25 ;  /* 0x000000170e187223 */ /* 0x040fe20000000019 */
[----:B------:R-:W-:Y:S01]  /*0f00*/  FMUL R23, R13, R14 ;  /* 0x0000000e0d177220 */ /* 0x000fe20000400000 */
[----:B------:R-:W4:Y:S03]  /*0f10*/  LDG.E R25, desc[UR6][R8.64+0x30] ;  /* 0x0000300608197981 */ /* 0x000f26000c1e1900 */
[----:B------:R-:W-:Y:S01]  /*0f20*/  FFMA R11, R23, R11, R24 ;  /* 0x0000000b170b7223 */ /* 0x000fe20000000018 */
[----:B------:R-:W-:Y:S01]  /*0f30*/  FMUL R24, R14, R15 ;  /* 0x0000000f0e187220 */ /* 0x000fe20000400000 */
[----:B------:R-:W4:Y:S03]  /*0f40*/  LDG.E R23, desc[UR6][R8.64+0x28] ;  /* 0x0000280608177981 */ /* 0x000f26000c1e1900 */
[----:B------:R-:W-:Y:S01]  /*0f50*/  FFMA R10, R24, R10, R11 ;  /* 0x0000000a180a7223 */ /* 0x000fe2000000000b */
[----:B------:R-:W4:Y:S04]  /*0f60*/  LDG.E R26, desc[UR6][R8.64+0x34] ;  /* 0x00003406081a7981 */ /* 0x000f28000c1e1900 */
[----:B------:R-:W4:Y:S01]  /*0f70*/  LDG.E R24, desc[UR6][R8.64+0x2c] ;  /* 0x00002c0608187981 */ /* 0x000f22000c1e1900 */
[----:B------:R-:W-:-:S04]  /*0f80*/  FMUL R11, R14, R17 ;  /* 0x000000110e0b7220 */ /* 0x000fc80000400000 */
[----:B--2---:R-:W-:Y:S01]  /*0f90*/  FFMA R27, R11, R27, R10 ;  /* 0x0000001b0b1b7223 */ /* 0x004fe2000000000a */
[----:B------:R-:W-:Y:S02]  /*0fa0*/  IADD3 R11, PT, PT, R19, 0x2, RZ ;  /* 0x00000002130b7810 */ /* 0x000fe40007ffe0ff */
[----:B------:R0:W2:Y:S03]  /*0fb0*/  LDG.E R19, desc[UR6][R8.64+0x38] ;  /* 0x0000380608137981 */ /* 0x0000a6000c1e1900 */
[----:B------:R-:W-:-:S06]  /*0fc0*/  IMAD.WIDE R10, R11, 0x4, R2 ;  /* 0x000000040b0a7825 */ /* 0x000fcc00078e0202 */
[----:B------:R-:W2:Y:S01]  /*0fd0*/  LDG.E R10, desc[UR6][R10.64] ;  /* 0x000000060a0a7981 */ /* 0x000ea2000c1e1900 */
[-C--:B0-----:R-:W-:Y:S01]  /*0fe0*/  FMUL R8, R13, R18.reuse ;  /* 0x000000120d087220 */ /* 0x081fe20000400000 */
[----:B------:R-:W-:Y:S01]  /*0ff0*/  FMUL R9, R15, R18 ;  /* 0x000000120f097220 */ /* 0x000fe20000400000 */
[----:B-----5:R-:W-:Y:S01]  /*1000*/  FFMA R21, R16, R21, R27 ;  /* 0x0000001510157223 */ /* 0x020fe2000000001b */
[----:B------:R-:W-:-:S04]  /*1010*/  FMUL R27, R13, R16 ;  /* 0x000000100d1b7220 */ /* 0x000fc80000400000 */
[----:B---3--:R-:W-:Y:S01]  /*1020*/  FFMA R22, R27, R22, R21 ;  /* 0x000000161b167223 */ /* 0x008fe20000000015 */
[----:B------:R-:W-:-:S04]  /*1030*/  FMUL R21, R15, R16 ;  /* 0x000000100f157220 */ /* 0x000fc80000400000 */
[----:B----4-:R-:W-:Y:S01]  /*1040*/  FFMA R23, R21, R23, R22 ;  /* 0x0000001715177223 */ /* 0x010fe20000000016 */
[----:B------:R-:W-:-:S04]  /*1050*/  FMUL R22, R17, R16 ;  /* 0x0000001011167220 */ /* 0x000fc80000400000 */
[----:B------:R-:W-:-:S04]  /*1060*/  FFMA R23, R22, R24, R23 ;  /* 0x0000001816177223 */ /* 0x000fc80000000017 */
[----:B------:R-:W-:-:S04]  /*1070*/  FFMA R23, R18, R25, R23 ;  /* 0x0000001912177223 */ /* 0x000fc80000000017 */
[----:B------:R-:W-:Y:S01]  /*1080*/  FFMA R26, R8, R26, R23 ;  /* 0x0000001a081a7223 */ /* 0x000fe20000000017 */
[----:B------:R-:W-:-:S03]  /*1090*/  FMUL R8, R17, R18 ;  /* 0x0000001211087220 */ /* 0x000fc60000400000 */
[----:B--2---:R-:W-:-:S04]  /*10a0*/  FFMA R19, R9, R19, R26 ;  /* 0x0000001309137223 */ /* 0x004fc8000000001a */
[----:B------:R-:W-:-:S04]  /*10b0*/  FFMA R28, R8, R28, R19 ;  /* 0x0000001c081c7223 */ /* 0x000fc80000000013 */
[----:B------:R-:W-:-:S05]  /*10c0*/  FFMA R29, R28, R10, R29 ;  /* 0x0000000a1c1d7223 */ /* 0x000fca000000001d */
[----:B------:R4:W-:Y:S02]  /*10d0*/  STG.E desc[UR6][R6.64], R29 ;  /* 0x0000001d06007986 */ /* 0x0009e4000c101906 */
.L_x_45:
[----:B------:R-:W-:Y:S05]  /*10e0*/  BSYNC.RECONVERGENT B0 ;  /* 0x0000000000007941 */ /* 0x000fea0003800200 */
.L_x_44:
[----:B------:R-:W-:Y:S01]  /*10f0*/  IADD3 R20, PT, PT, R20, 0x4, RZ ;  /* 0x0000000414147810 */ /* 0x000fe20007ffe0ff */
[----:B------:R-:W-:Y:S06]  /*1100*/  BRA.U UP0, `(.L_x_46) ;  /* 0xfffffff1006c7547 */ /* 0x000fec000b83ffff */
[----:B------:R-:W-:Y:S05]  /*1110*/  EXIT ;  /* 0x000000000000794d */ /* 0x000fea0003800000 */
.L_x_47:
        /* <DEDUP_REMOVED lines=14> */
.L_x_105:


//--------------------- .text._Z25adjointLinearWarp3DKernelPKfS0_S0_S0_Pfiii --------------------------
	.section	.text._Z25adjointLinearWarp3DKernelPKfS0_S0_S0_Pfiii,"ax",@progbits
	.align	128
        .global         _Z25adjointLinearWarp3DKernelPKfS0_S0_S0_Pfiii
        .type           _Z25adjointLinearWarp3DKernelPKfS0_S0_S0_Pfiii,@function
        .size           _Z25adjointLinearWarp3DKernelPKfS0_S0_S0_Pfiii,(.L_x_106 - _Z25adjointLinearWarp3DKernelPKfS0_S0_S0_Pfiii)
        .other          _Z25adjointLinearWarp3DKernelPKfS0_S0_S0_Pfiii,@"STO_CUDA_ENTRY STV_DEFAULT"
_Z25adjointLinearWarp3DKernelPKfS0_S0_S0_Pfiii:
.text._Z25adjointLinearWarp3DKernelPKfS0_S0_S0_Pfiii:
        /* <DEDUP_REMOVED lines=32> */
[----:B------:R-:W-:Y:S01]  /*0200*/  BSSY.RECONVERGENT B0, `(.L_x_48) ;  /* 0x000003b000007945 */ /* 0x000fe20003800200 */
[----:B------:R-:W-:-:S03]  /*0210*/  I2FP.F32.U32 R6, R6 ;  /* 0x0000000600067245 */ /* 0x000fc60000201000 */
[----:B----4-:R-:W-:Y:S01]  /*0220*/  FADD R8, R0, R3 ;  /* 0x0000000300087221 */ /* 0x010fe20000000000 */
[----:B------:R-:W-:-:S03]  /*0230*/  I2FP.F32.U32 R0, R9 ;  /* 0x0000000900007245 */ /* 0x000fc60000201000 */
[----:B------:R-:W0:Y:S02]  /*0240*/  F2I.FLOOR.NTZ R9, R8 ;  /* 0x0000000800097305 */ /* 0x000e240000207100 */
[----:B--2---:R-:W-:Y:S02]  /*0250*/  FADD R15, R0, R5 ;  /* 0x00000005000f7221 */ /* 0x004fe40000000000 */
[----:B------:R-:W1:Y:S04]  /*0260*/  LDC.64 R4, c[0x0][0x380] ;  /* 0x0000e000ff047b82 */ /* 0x000e680000000a00 */
[----:B------:R-:W2:Y:S01]  /*0270*/  F2I.FLOOR.NTZ R0, R15 ;  /* 0x0000000f00007305 */ /* 0x000ea20000207100 */
[----:B---3--:R-:W-:Y:S01]  /*0280*/  FADD R6, R6, R11 ;  /* 0x0000000b06067221 */ /* 0x008fe20000000000 */
[----:B0-----:R-:W-:-:S06]  /*0290*/  IADD3 R11, PT, PT, R9, 0x1, RZ ;  /* 0x00000001090b7810 */ /* 0x001fcc0007ffe0ff */
[----:B------:R-:W0:Y:S01]  /*02a0*/  F2I.FLOOR.NTZ R13, R6 ;  /* 0x00000006000d7305 */ /* 0x000e220000207100 */
[----:B------:R-:W-:Y:S02]  /*02b0*/  I2FP.F32.S32 R17, R9 ;  /* 0x0000000900117245 */ /* 0x000fe40000201400 */
[----:B------:R-:W-:Y:S02]  /*02c0*/  I2FP.F32.S32 R3, R11 ;  /* 0x0000000b00037245 */ /* 0x000fe40000201400 */
[----:B------:R-:W-:Y:S01]  /*02d0*/  ISETP.GE.AND P0, PT, R9, UR8, PT ;  /* 0x0000000809007c0c */ /* 0x000fe2000bf06270 */
[----:B------:R-:W-:Y:S01]  /*02e0*/  FADD R10, R8, -R17 ;  /* 0x80000011080a7221 */ /* 0x000fe20000000000 */
[----:B--2---:R-:W-:Y:S01]  /*02f0*/  IADD3 R12, PT, PT, R0, 0x1, RZ ;  /* 0x00000001000c7810 */ /* 0x004fe20007ffe0ff */
[----:B------:R-:W-:Y:S01]  /*0300*/  FADD R8, -R8, R3 ;  /* 0x0000000308087221 */ /* 0x000fe20000000100 */
[----:B------:R-:W-:Y:S02]  /*0310*/  ISETP.GE.AND P1, PT, R0, UR9, PT ;  /* 0x0000000900007c0c */ /* 0x000fe4000bf26270 */
[----:B------:R-:W-:Y:S01]  /*0320*/  I2FP.F32.S32 R2, R12 ;  /* 0x0000000c00027245 */ /* 0x000fe20000201400 */
[----:B------:R-:W-:Y:S01]  /*0330*/  IMAD R22, R11, UR9, R12 ;  /* 0x000000090b167c24 */ /* 0x000fe2000f8e020c */
[----:B------:R-:W-:Y:S01]  /*0340*/  I2FP.F32.S32 R16, R0 ;  /* 0x0000000000107245 */ /* 0x000fe20000201400 */
[----:B-1----:R-:W-:Y:S01]  /*0350*/  IMAD.WIDE R4, R7, 0x4, R4 ;  /* 0x0000000407047825 */ /* 0x002fe200078e0204 */
[----:B------:R-:W-:-:S03]  /*0360*/  ISETP.GT.AND P0, PT, R9, -0x1, !P0 ;  /* 0xffffffff0900780c */ /* 0x000fc60004704270 */
[----:B------:R-:W-:Y:S01]  /*0370*/  FADD R17, -R15, R2 ;  /* 0x000000020f117221 */ /* 0x000fe20000000100 */
[----:B------:R-:W-:Y:S01]  /*0380*/  ISETP.LT.OR P1, PT, R0, RZ, P1 ;  /* 0x000000ff0000720c */ /* 0x000fe20000f21670 */
[----:B------:R-:W1:Y:S01]  /*0390*/  LDC.64 R2, c[0x0][0x3a0] ;  /* 0x0000e800ff027b82 */ /* 0x000e620000000a00 */
[----:B0-----:R-:W-:Y:S01]  /*03a0*/  IADD3 R14, PT, PT, R13, 0x1, RZ ;  /* 0x000000010d0e7810 */ /* 0x001fe20007ffe0ff */
[----:B------:R-:W-:Y:S01]  /*03b0*/  FADD R19, R15, -R16 ;  /* 0x800000100f137221 */ /* 0x000fe20000000000 */
[----:B------:R-:W-:Y:S01]  /*03c0*/  PLOP3.LUT P3, PT, P0, P1, PT, 0x8f, 0xf8 ;  /* 0x0000000000f8781c */ /* 0x000fe20000763177 */
[----:B------:R-:W-:Y:S01]  /*03d0*/  FMUL R15, R17, R10 ;  /* 0x0000000a110f7220 */ /* 0x000fe20000400000 */
[----:B------:R-:W-:Y:S01]  /*03e0*/  I2FP.F32.S32 R23, R13 ;  /* 0x0000000d00177245 */ /* 0x000fe20000201400 */
[----:B------:R-:W-:Y:S01]  /*03f0*/  FMUL R16, R10, R19 ;  /* 0x000000130a107220 */ /* 0x000fe20000400000 */
[----:B------:R-:W-:Y:S01]  /*0400*/  I2FP.F32.S32 R21, R14 ;  /* 0x0000000e00157245 */ /* 0x000fe20000201400 */
[C---:B------:R-:W-:Y:S01]  /*0410*/  FMUL R17, R8.reuse, R17 ;  /* 0x0000001108117220 */ /* 0x040fe20000400000 */
[----:B------:R-:W-:Y:S01]  /*0420*/  FMUL R18, R8, R19 ;  /* 0x0000001308127220 */ /* 0x000fe20000400000 */
[C---:B------:R-:W-:Y:S01]  /*0430*/  ISETP.GE.AND P2, PT, R11.reuse, UR8, PT ;  /* 0x000000080b007c0c */ /* 0x040fe2000bf46270 */
[C---:B------:R-:W-:Y:S01]  /*0440*/  FADD R19, R6.reuse, -R23 ;  /* 0x8000001706137221 */ /* 0x040fe20000000000 */
[----:B------:R-:W-:Y:S01]  /*0450*/  FADD R20, -R6, R21 ;  /* 0x0000001506147221 */ /* 0x000fe20000000100 */
[----:B------:R-:W-:Y:S01]  /*0460*/  IMAD R8, R11, UR9, R0 ;  /* 0x000000090b087c24 */ /* 0x000fe2000f8e0200 */
[C---:B------:R-:W-:Y:S01]  /*0470*/  ISETP.GT.AND P2, PT, R9.reuse, -0x2, !P2 ;  /* 0xfffffffe0900780c */ /* 0x040fe20005744270 */
[----:B------:R-:W-:-:S02]  /*0480*/  IMAD R10, R9, UR9, R12 ;  /* 0x00000009090a7c24 */ /* 0x000fc4000f8e020c */
[----:B------:R-:W-:Y:S01]  /*0490*/  IMAD R6, R9, UR9, R0 ;  /* 0x0000000909067c24 */ /* 0x000fe2000f8e0200 */
[----:B------:R-:W-:Y:S01]  /*04a0*/  PLOP3.LUT P4, PT, P2, P1, PT, 0x8f, 0xf8 ;  /* 0x0000000000f8781c */ /* 0x000fe20001783177 */
[--C-:B------:R-:W-:Y:S02]  /*04b0*/  IMAD R7, R8, UR7, R13.reuse ;  /* 0x0000000708077c24 */ /* 0x100fe4000f8e020d */
[--C-:B------:R-:W-:Y:S02]  /*04c0*/  IMAD R9, R10, UR7, R13.reuse ;  /* 0x000000070a097c24 */ /* 0x100fe4000f8e020d */
[--C-:B------:R-:W-:Y:S02]  /*04d0*/  IMAD R11, R22, UR7, R13.reuse ;  /* 0x00000007160b7c24 */ /* 0x100fe4000f8e020d */
[----:B------:R-:W-:Y:S02]  /*04e0*/  IMAD R21, R6, UR7, R13 ;  /* 0x0000000706157c24 */ /* 0x000fe4000f8e020d */
[----:B-1----:R-:W-:-:S04]  /*04f0*/  IMAD.WIDE R6, R7, 0x4, R2 ;  /* 0x0000000407067825 */ /* 0x002fc800078e0202 */
[----:B------:R-:W-:-:S04]  /*0500*/  IMAD.WIDE R8, R9, 0x4, R2 ;  /* 0x0000000409087825 */ /* 0x000fc800078e0202 */
[----:B------:R-:W-:-:S04]  /*0510*/  IMAD.WIDE R10, R11, 0x4, R2 ;  /* 0x000000040b0a7825 */ /* 0x000fc800078e0202 */
[----:B------:R-:W-:Y:S01]  /*0520*/  IMAD.WIDE R2, R21, 0x4, R2 ;  /* 0x0000000415027825 */ /* 0x000fe200078e0202 */
[----:B------:R-:W-:Y:S06]  /*0530*/  @P3 BRA `(.L_x_49) ;  /* 0x00000000001c3947 */ /* 0x000fec0003800000 */
[----:B------:R-:W-:-:S04]  /*0540*/  ISETP.GE.AND P3, PT, R13, UR7, PT ;  /* 0x000000070d007c0c */ /* 0x000fc8000bf66270 */
[----:B------:R-:W-:-:S13]  /*0550*/  ISETP.LT.OR P3, PT, R13, RZ, P3 ;  /* 0x000000ff0d00720c */ /* 0x000fda0001f61670 */
[----:B------:R-:W-:Y:S05]  /*0560*/  @P3 BRA `(.L_x_49) ;  /* 0x0000000000103947 */ /* 0x000fea0003800000 */
[----:B------:R-:W2:Y:S01]  /*0570*/  LDG.E R21, desc[UR4][R4.64] ;  /* 0x0000000404157981 */ /* 0x000ea2000c1e1900 */
[----:B------:R-:W-:-:S04]  /*0580*/  FMUL R22, R17, R20 ;  /* 0x0000001411167220 */ /* 0x000fc80000400000 */
[----:B--2---:R-:W-:-:S05]  /*0590*/  FMUL R21, R21, R22 ;  /* 0x0000001615157220 */ /* 0x004fca0000400000 */
[----:B------:R0:W-:Y:S02]  /*05a0*/  REDG.E.ADD.F32.FTZ.RN.STRONG.GPU desc[UR4][R2.64], R21 ;  /* 0x00000015020079a6 */ /* 0x0001e4000c12f304 */
.L_x_49:
[----:B------:R-:W-:Y:S05]  /*05b0*/  BSYNC.RECONVERGENT B0 ;  /* 0x0000000000007941 */ /* 0x000fea0003800200 */
.L_x_48:
[----:B------:R-:W-:Y:S04]  /*05c0*/  BSSY.RECONVERGENT B0, `(.L_x_50) ;  /* 0x0000009000007945 */ /* 0x000fe80003800200 */
[----:B------:R-:W-:Y:S05]  /*05d0*/  @P4 BRA `(.L_x_51) ;  /* 0x00000000001c4947 */ /* 0x000fea0003800000 */
[----:B------:R-:W-:-:S04]  /*05e0*/  ISETP.GE.AND P3, PT, R13, UR7, PT ;  /* 0x000000070d007c0c */ /* 0x000fc8000bf66270 */
[----:B------:R-:W-:-:S13]  /*05f0*/  ISETP.LT.OR P3, PT, R13, RZ, P3 ;  /* 0x000000ff0d00720c */ /* 0x000fda0001f61670 */
[----:B------:R-:W-:Y:S05]  /*0600*/  @P3 BRA `(.L_x_51) ;  /* 0x0000000000103947 */ /* 0x000fea0003800000 */
[----:B0-----:R-:W2:Y:S01]  /*0610*/  LDG.E R21, desc[UR4][R4.64] ;  /* 0x0000000404157981 */ /* 0x001ea2000c1e1900 */
[----:B------:R-:W-:-:S04]  /*0620*/  FMUL R22, R20, R15 ;  /* 0x0000000f14167220 */ /* 0x000fc80000400000 */
[----:B--2---:R-:W-:-:S05]  /*0630*/  FMUL R21, R21, R22 ;  /* 0x0000001615157220 */ /* 0x004fca0000400000 */
[----:B------:R1:W-:Y:S02]  /*0640*/  REDG.E.ADD.F32.FTZ.RN.STRONG.GPU desc[UR4][R6.64], R21 ;  /* 0x00000015060079a6 */ /* 0x0003e4000c12f304 */
.L_x_51:
[----:B------:R-:W-:Y:S05]  /*0650*/  BSYNC.RECONVERGENT B0 ;  /* 0x0000000000007941 */ /* 0x000fea0003800200 */
.L_x_50:
[----:B------:R-:W-:Y:S04]  /*0660*/  BSSY.RECONVERGENT B0, `(.L_x_52) ;  /* 0x000000c000007945 */ /* 0x000fe80003800200 */
[----:B------:R-:W-:Y:S05]  /*0670*/  @!P0 BRA `(.L_x_53) ;  /* 0x0000000000288947 */ /* 0x000fea0003800000 */
[----:B------:R-:W-:Y:S02]  /*0680*/  ISETP.GE.AND P4, PT, R12, UR9, PT ;  /* 0x000000090c007c0c */ /* 0x000fe4000bf86270 */
[C---:B------:R-:W-:Y:S02]  /*0690*/  ISETP.GE.AND P3, PT, R13.reuse, UR7, PT ;  /* 0x000000070d007c0c */ /* 0x040fe4000bf66270 */
[----:B------:R-:W-:Y:S02]  /*06a0*/  ISETP.LT.OR P4, PT, R0, -0x1, P4 ;  /* 0xffffffff0000780c */ /* 0x000fe40002781670 */
[----:B------:R-:W-:-:S04]  /*06b0*/  ISETP.LT.OR P3, PT, R13, RZ, P3 ;  /* 0x000000ff0d00720c */ /* 0x000fc80001f61670 */
[----:B------:R-:W-:-:S13]  /*06c0*/  PLOP3.LUT P4, PT, P4, P3, PT, 0xf8, 0x8f ;  /* 0x00000000008f781c */ /* 0x000fda0002787f70 */
[----:B------:R-:W-:Y:S05]  /*06d0*/  @P4 BRA `(.L_x_53) ;  /* 0x0000000000104947 */ /* 0x000fea0003800000 */
[----:B01----:R-:W2:Y:S01]  /*06e0*/  LDG.E R21, desc[UR4][R4.64] ;  /* 0x0000000404157981 */ /* 0x003ea2000c1e1900 */
[----:B------:R-:W-:-:S04]  /*06f0*/  FMUL R22, R20, R18 ;  /* 0x0000001214167220 */ /* 0x000fc80000400000 */
[----:B--2---:R-:W-:-:S05]  /*0700*/  FMUL R21, R21, R22 ;  /* 0x0000001615157220 */ /* 0x004fca0000400000 */
[----:B------:R2:W-:Y:S02]  /*0710*/  REDG.E.ADD.F32.FTZ.RN.STRONG.GPU desc[UR4][R8.64], R21 ;  /* 0x00000015080079a6 */ /* 0x0005e4000c12f304 */
.L_x_53:
[----:B------:R-:W-:Y:S05]  /*0720*/  BSYNC.RECONVERGENT B0 ;  /* 0x0000000000007941 */ /* 0x000fea0003800200 */
.L_x_52:
        /* <DEDUP_REMOVED lines=8> */
[----:B012---:R-:W2:Y:S01]  /*07b0*/  LDG.E R21, desc[UR4][R4.64] ;  /* 0x0000000404157981 */ /* 0x007ea2000c1e1900 */
[----:B------:R-:W-:-:S04]  /*07c0*/  FMUL R20, R20, R16 ;  /* 0x0000001014147220 */ /* 0x000fc80000400000 */
[----:B--2---:R-:W-:-:S05]  /*07d0*/  FMUL R21, R21, R20 ;  /* 0x0000001415157220 */ /* 0x004fca0000400000 */
[----:B------:R3:W-:Y:S02]  /*07e0*/  REDG.E.ADD.F32.FTZ.RN.STRONG.GPU desc[UR4][R10.64], R21 ;  /* 0x000000150a0079a6 */ /* 0x0007e4000c12f304 */
.L_x_55:
[----:B------:R-:W-:Y:S05]  /*07f0*/  BSYNC.RECONVERGENT B0 ;  /* 0x0000000000007941 */ /* 0x000fea0003800200 */
.L_x_54:
[----:B------:R-:W-:Y:S04]  /*0800*/  BSSY.RECONVERGENT B0, `(.L_x_56) ;  /* 0x000000a000007945 */ /* 0x000fe80003800200 */
[----:B------:R-:W-:Y:S05]  /*0810*/  @!P0 BRA `(.L_x_57) ;  /* 0x0000000000208947 */ /* 0x000fea0003800000 */
[----:B------:R-:W-:-:S04]  /*0820*/  ISETP.GE.AND P3, PT, R14, UR7, PT ;  /* 0x000000070e007c0c */ /* 0x000fc8000bf66270 */
[----:B------:R-:W-:-:S04]  /*0830*/  ISETP.LT.OR P3, PT, R13, -0x1, P3 ;  /* 0xffffffff0d00780c */ /* 0x000fc80001f61670 */
[----:B------:R-:W-:-:S13]  /*0840*/  PLOP3.LUT P3, PT, P1, P3, PT, 0xf8, 0x8f ;  /* 0x00000000008f781c */ /* 0x000fda0000f67f70 */
[----:B------:R-:W-:Y:S05]  /*0850*/  @P3 BRA `(.L_x_57) ;  /* 0x0000000000103947 */ /* 0x000fea0003800000 */
[----:B------:R-:W4:Y:S01]  /*0860*/  LDG.E R20, desc[UR4][R4.64] ;  /* 0x0000000404147981 */ /* 0x000f22000c1e1900 */
[----:B------:R-:W-:-:S04]  /*0870*/  FMUL R17, R17, R19 ;  /* 0x0000001311117220 */ /* 0x000fc80000400000 */
[----:B----4-:R-:W-:-:S05]  /*0880*/  FMUL R17, R20, R17 ;  /* 0x0000001114117220 */ /* 0x010fca0000400000 */
[----:B------:R4:W-:Y:S02]  /*0890*/  REDG.E.ADD.F32.FTZ.RN.STRONG.GPU desc[UR4][R2.64+0x4], R17 ;  /* 0x00000411020079a6 */ /* 0x0009e4000c12f304 */
.L_x_57:
[----:B------:R-:W-:Y:S05]  /*08a0*/  BSYNC.RECONVERGENT B0 ;  /* 0x0000000000007941 */ /* 0x000fea0003800200 */
.L_x_56:
[----:B------:R-:W-:Y:S04]  /*08b0*/  BSSY.RECONVERGENT B0, `(.L_x_58) ;  /* 0x000000a000007945 */ /* 0x000fe80003800200 */
[----:B------:R-:W-:Y:S05]  /*08c0*/  @!P2 BRA `(.L_x_59) ;  /* 0x000000000020a947 */ /* 0x000fea0003800000 */
[----:B------:R-:W-:-:S04]  /*08d0*/  ISETP.GE.AND P3, PT, R14, UR7, PT ;  /* 0x000000070e007c0c */ /* 0x000fc8000bf66270 */
[----:B------:R-:W-:-:S04]  /*08e0*/  ISETP.LT.OR P3, PT, R13, -0x1, P3 ;  /* 0xffffffff0d00780c */ /* 0x000fc80001f61670 */
[----:B------:R-:W-:-:S13]  /*08f0*/  PLOP3.LUT P3, PT, P1, P3, PT, 0xf8, 0x8f ;  /* 0x00000000008f781c */ /* 0x000fda0000f67f70 */
[----:B------:R-:W-:Y:S05]  /*0900*/  @P3 BRA `(.L_x_59) ;  /* 0x0000000000103947 */ /* 0x000fea0003800000 */
[----:B0---4-:R-:W4:Y:S01]  /*0910*/  LDG.E R2, desc[UR4][R4.64] ;  /* 0x0000000404027981 */ /* 0x011f22000c1e1900 */
[----:B------:R-:W-:-:S04]  /*0920*/  FMUL R15, R15, R19 ;  /* 0x000000130f0f7220 */ /* 0x000fc80000400000 */
[----:B----4-:R-:W-:-:S05]  /*0930*/  FMUL R15, R2, R15 ;  /* 0x0000000f020f7220 */ /* 0x010fca0000400000 */
[----:B------:R0:W-:Y:S02]  /*0940*/  REDG.E.ADD.F32.FTZ.RN.STRONG.GPU desc[UR4][R6.64+0x4], R15 ;  /* 0x0000040f060079a6 */ /* 0x0001e4000c12f304 */
.L_x_59:
[----:B------:R-:W-:Y:S05]  /*0950*/  BSYNC.RECONVERGENT B0 ;  /* 0x0000000000007941 */ /* 0x000fea0003800200 */
.L_x_58:
[----:B------:R-:W-:Y:S04]  /*0960*/  BSSY.RECONVERGENT B0, `(.L_x_60) ;  /* 0x000000c000007945 */ /* 0x000fe80003800200 */
[----:B------:R-:W-:Y:S05]  /*0970*/  @!P0 BRA `(.L_x_61) ;  /* 0x0000000000288947 */ /* 0x000fea0003800000 */
[----:B------:R-:W-:Y:S02]  /*0980*/  ISETP.GE.AND P0, PT, R12, UR9, PT ;  /* 0x000000090c007c0c */ /* 0x000fe4000bf06270 */
[----:B------:R-:W-:Y:S02]  /*0990*/  ISETP.GE.AND P1, PT, R14, UR7, PT ;  /* 0x000000070e007c0c */ /* 0x000fe4000bf26270 */
[----:B------:R-:W-:Y:S02]  /*09a0*/  ISETP.LT.OR P0, PT, R0, -0x1, P0 ;  /* 0xffffffff0000780c */ /* 0x000fe40000701670 */
[----:B------:R-:W-:-:S04]  /*09b0*/  ISETP.LT.OR P1, PT, R13, -0x1, P1 ;  /* 0xffffffff0d00780c */ /* 0x000fc80000f21670 */
[----:B------:R-:W-:-:S13]  /*09c0*/  PLOP3.LUT P0, PT, P0, P1, PT, 0xf8, 0x8f ;  /* 0x00000000008f781c */ /* 0x000fda0000703f70 */
[----:B------:R-:W-:Y:S05]  /*09d0*/  @P0 BRA `(.L_x_61) ;  /* 0x0000000000100947 */ /* 0x000fea0003800000 */
[----:B0---4-:R-:W4:Y:S01]  /*09e0*/  LDG.E R2, desc[UR4][R4.64] ;  /* 0x0000000404027981 */ /* 0x011f22000c1e1900 */
[----:B------:R-:W-:-:S04]  /*09f0*/  FMUL R3, R18, R19 ;  /* 0x0000001312037220 */ /* 0x000fc80000400000 */
[----:B----4-:R-:W-:-:S05]  /*0a00*/  FMUL R3, R2, R3 ;  /* 0x0000000302037220 */ /* 0x010fca0000400000 */
[----:B------:R0:W-:Y:S02]  /*0a10*/  REDG.E.ADD.F32.FTZ.RN.STRONG.GPU desc[UR4][R8.64+0x4], R3 ;  /* 0x00000403080079a6 */ /* 0x0001e4000c12f304 */
.L_x_61:
[----:B------:R-:W-:Y:S05]  /*0a20*/  BSYNC.RECONVERGENT B0 ;  /* 0x0000000000007941 */ /* 0x000fea0003800200 */
.L_x_60:
[----:B------:R-:W-:Y:S05]  /*0a30*/  @!P2 EXIT ;  /* 0x000000000000a94d */ /* 0x000fea0003800000 */
[----:B------:R-:W-:-:S04]  /*0a40*/  ISETP.GE.AND P0, PT, R12, UR9, PT ;  /* 0x000000090c007c0c */ /* 0x000fc8000bf06270 */
[----:B------:R-:W-:-:S13]  /*0a50*/  ISETP.LT.OR P0, PT, R0, -0x1, P0 ;  /* 0xffffffff0000780c */ /* 0x000fda0000701670 */
[----:B------:R-:W-:Y:S05]  /*0a60*/  @P0 EXIT ;  /* 0x000000000000094d */ /* 0x000fea0003800000 */
[----:B------:R-:W-:-:S04]  /*0a70*/  ISETP.GE.AND P0, PT, R14, UR7, PT ;  /* 0x000000070e007c0c */ /* 0x000fc8000bf06270 */
[----:B------:R-:W-:-:S13]  /*0a80*/  ISETP.LT.OR P0, PT, R13, -0x1, P0 ;  /* 0xffffffff0d00780c */ /* 0x000fda0000701670 */
[----:B------:R-:W-:Y:S05]  /*0a90*/  @P0 EXIT ;  /* 0x000000000000094d */ /* 0x000fea0003800000 */
[----:B------:R-:W5:Y:S01]  /*0aa0*/  LDG.E R4, desc[UR4][R4.64] ;  /* 0x0000000404047981 */ /* 0x000f62000c1e1900 */
[----:B------:R-:W-:-:S04]  /*0ab0*/  FMUL R19, R16, R19 ;  /* 0x0000001310137220 */ /* 0x000fc80000400000 */
[----:B-----5:R-:W-:-:S05]  /*0ac0*/  FMUL R19, R4, R19 ;  /* 0x0000001304137220 */ /* 0x020fca0000400000 */
[----:B------:R-:W-:Y:S01]  /*0ad0*/  REDG.E.ADD.F32.FTZ.RN.STRONG.GPU desc[UR4][R10.64+0x4], R19 ;  /* 0x000004130a0079a6 */ /* 0x000fe2000c12f304 */
[----:B------:R-:W-:Y:S05]  /*0ae0*/  EXIT ;  /* 0x000000000000794d */ /* 0x000fea0003800000 */
.L_x_62:
        /* <DEDUP_REMOVED lines=9> */
.L_x_106:


//--------------------- .text._Z18linearWarp3DKernelPKfS0_S0_S0_Pfiii --------------------------
	.section	.text._Z18linearWarp3DKernelPKfS0_S0_S0_Pfiii,"ax",@progbits
	.align	128
        .global         _Z18linearWarp3DKernelPKfS0_S0_S0_Pfiii
        .type           _Z18linearWarp3DKernelPKfS0_S0_S0_Pfiii,@function
        .size           _Z18linearWarp3DKernelPKfS0_S0_S0_Pfiii,(.L_x_107 - _Z18linearWarp3DKernelPKfS0_S0_S0_Pfiii)
        .other          _Z18linearWarp3DKernelPKfS0_S0_S0_Pfiii,@"STO_CUDA_ENTRY STV_DEFAULT"
_Z18linearWarp3DKernelPKfS0_S0_S0_Pfiii:
.text._Z18linearWarp3DKernelPKfS0_S0_S0_Pfiii:
        /* <DEDUP_REMOVED lines=87> */
[----:B------:R-:W2:Y:S04]  /*0570*/  LDG.E R21, desc[UR4][R2.64] ;  /* 0x0000000402157981 */ /* 0x000ea8000c1e1900 */
[----:B------:R-:W2:Y:S01]  /*0580*/  LDG.E R22, desc[UR4][R4.64] ;  /* 0x0000000404167981 */ /* 0x000ea2000c1e1900 */
[----:B------:R-:W-:-:S04]  /*0590*/  FMUL R23, R17, R20 ;  /* 0x0000001411177220 */ /* 0x000fc80000400000 */
[----:B--2---:R-:W-:-:S05]  /*05a0*/  FFMA R21, R21, R23, R22 ;  /* 0x0000001715157223 */ /* 0x004fca0000000016 */
[----:B------:R0:W-:Y:S02]  /*05b0*/  STG.E desc[UR4][R4.64], R21 ;  /* 0x0000001504007986 */ /* 0x0001e4000c101904 */
.L_x_64:
[----:B------:R-:W-:Y:S05]  /*05c0*/  BSYNC.RECONVERGENT B0 ;  /* 0x0000000000007941 */ /* 0x000fea0003800200 */
.L_x_63:
[----:B------:R-:W-:Y:S04]  /*05d0*/  BSSY.RECONVERGENT B0, `(.L_x_65) ;  /* 0x000000a000007945 */ /* 0x000fe80003800200 */
[----:B------:R-:W-:Y:S05]  /*05e0*/  @P4 BRA `(.L_x_66) ;  /* 0x0000000000204947 */ /* 0x000fea0003800000 */
[----:B------:R-:W-:-:S04]  /*05f0*/  ISETP.GE.AND P3, PT, R13, UR7, PT ;  /* 0x000000070d007c0c */ /* 0x000fc8000bf66270 */
[----:B------:R-:W-:-:S13]  /*0600*/  ISETP.LT.OR P3, PT, R13, RZ, P3 ;  /* 0x000000ff0d00720c */ /* 0x000fda0001f61670 */
[----:B------:R-:W-:Y:S05]  /*0610*/  @P3 BRA `(.L_x_66) ;  /* 0x0000000000143947 */ /* 0x000fea0003800000 */
[----:B0-----:R-:W2:Y:S04]  /*0620*/  LDG.E R21, desc[UR4][R6.64] ;  /* 0x0000000406157981 */ /* 0x001ea8000c1e1900 */
[----:B------:R-:W2:Y:S01]  /*0630*/  LDG.E R24, desc[UR4][R4.64] ;  /* 0x0000000404187981 */ /* 0x000ea2000c1e1900 */
[----:B------:R-:W-:-:S04]  /*0640*/  FMUL R22, R20, R15 ;  /* 0x0000000f14167220 */ /* 0x000fc80000400000 */
[----:B--2---:R-:W-:-:S05]  /*0650*/  FFMA R21, R21, R22, R24 ;  /* 0x0000001615157223 */ /* 0x004fca0000000018 */
[----:B------:R1:W-:Y:S02]  /*0660*/  STG.E desc[UR4][R4.64], R21 ;  /* 0x0000001504007986 */ /* 0x0003e4000c101904 */
.L_x_66:
[----:B------:R-:W-:Y:S05]  /*0670*/  BSYNC.RECONVERGENT B0 ;  /* 0x0000000000007941 */ /* 0x000fea0003800200 */
.L_x_65:
        /* <DEDUP_REMOVED lines=8> */
[----:B01----:R-:W2:Y:S04]  /*0700*/  LDG.E R21, desc[UR4][R8.64] ;  /* 0x0000000408157981 */ /* 0x003ea8000c1e1900 */
[----:B------:R-:W2:Y:S01]  /*0710*/  LDG.E R24, desc[UR4][R4.64] ;  /* 0x0000000404187981 */ /* 0x000ea2000c1e1900 */
[----:B------:R-:W-:-:S04]  /*0720*/  FMUL R22, R20, R18 ;  /* 0x0000001214167220 */ /* 0x000fc80000400000 */
[----:B--2---:R-:W-:-:S05]  /*0730*/  FFMA R21, R21, R22, R24 ;  /* 0x0000001615157223 */ /* 0x004fca0000000018 */
[----:B------:R2:W-:Y:S02]  /*0740*/  STG.E desc[UR4][R4.64], R21 ;  /* 0x0000001504007986 */ /* 0x0005e4000c101904 */
.L_x_68:
[----:B------:R-:W-:Y:S05]  /*0750*/  BSYNC.RECONVERGENT B0 ;  /* 0x0000000000007941 */ /* 0x000fea0003800200 */
.L_x_67:
        /* <DEDUP_REMOVED lines=8> */
[----:B012---:R-:W2:Y:S04]  /*07e0*/  LDG.E R21, desc[UR4][R10.64] ;  /* 0x000000040a157981 */ /* 0x007ea8000c1e1900 */
[----:B------:R-:W2:Y:S01]  /*07f0*/  LDG.E R22, desc[UR4][R4.64] ;  /* 0x0000000404167981 */ /* 0x000ea2000c1e1900 */
[----:B------:R-:W-:-:S04]  /*0800*/  FMUL R20, R20, R16 ;  /* 0x0000001014147220 */ /* 0x000fc80000400000 */
[----:B--2---:R-:W-:-:S05]  /*0810*/  FFMA R21, R21, R20, R22 ;  /* 0x0000001415157223 */ /* 0x004fca0000000016 */
[----:B------:R3:W-:Y:S02]  /*0820*/  STG.E desc[UR4][R4.64], R21 ;  /* 0x0000001504007986 */ /* 0x0007e4000c101904 */
.L_x_70:
[----:B------:R-:W-:Y:S05]  /*0830*/  BSYNC.RECONVERGENT B0 ;  /* 0x0000000000007941 */ /* 0x000fea0003800200 */
.L_x_69:
[----:B------:R-:W-:Y:S04]  /*0840*/  BSSY.RECONVERGENT B0, `(.L_x_71) ;  /* 0x000000b000007945 */ /* 0x000fe80003800200 */
[----:B------:R-:W-:Y:S05]  /*0850*/  @!P0 BRA `(.L_x_72) ;  /* 0x0000000000248947 */ /* 0x000fea0003800000 */
[----:B------:R-:W-:-:S04]  /*0860*/  ISETP.GE.AND P3, PT, R14, UR7, PT ;  /* 0x000000070e007c0c */ /* 0x000fc8000bf66270 */
[----:B------:R-:W-:-:S04]  /*0870*/  ISETP.LT.OR P3, PT, R13, -0x1, P3 ;  /* 0xffffffff0d00780c */ /* 0x000fc80001f61670 */
[----:B------:R-:W-:-:S13]  /*0880*/  PLOP3.LUT P3, PT, P1, P3, PT, 0xf8, 0x8f ;  /* 0x00000000008f781c */ /* 0x000fda0000f67f70 */
[----:B------:R-:W-:Y:S05]  /*0890*/  @P3 BRA `(.L_x_72) ;  /* 0x0000000000143947 */ /* 0x000fea0003800000 */
[----:B------:R-:W4:Y:S04]  /*08a0*/  LDG.E R2, desc[UR4][R2.64+0x4] ;  /* 0x0000040402027981 */ /* 0x000f28000c1e1900 */
[----:B0123--:R-:W4:Y:S01]  /*08b0*/  LDG.E R21, desc[UR4][R4.64] ;  /* 0x0000000404157981 */ /* 0x00ff22000c1e1900 */
[----:B------:R-:W-:-:S04]  /*08c0*/  FMUL R17, R17, R19 ;  /* 0x0000001311117220 */ /* 0x000fc80000400000 */
[----:B----4-:R-:W-:-:S05]  /*08d0*/  FFMA R17, R2, R17, R21 ;  /* 0x0000001102117223 */ /* 0x010fca0000000015 */
[----:B------:R4:W-:Y:S02]  /*08e0*/  STG.E desc[UR4][R4.64], R17 ;  /* 0x0000001104007986 */ /* 0x0009e4000c101904 */
.L_x_72:
[----:B------:R-:W-:Y:S05]  /*08f0*/  BSYNC.RECONVERGENT B0 ;  /* 0x0000000000007941 */ /* 0x000fea0003800200 */
.L_x_71:
[----:B------:R-:W-:Y:S04]  /*0900*/  BSSY.RECONVERGENT B0, `(.L_x_73) ;  /* 0x000000b000007945 */ /* 0x000fe80003800200 */
[----:B------:R-:W-:Y:S05]  /*0910*/  @!P2 BRA `(.L_x_74) ;  /* 0x000000000024a947 */ /* 0x000fea0003800000 */
[----:B------:R-:W-:-:S04]  /*0920*/  ISETP.GE.AND P3, PT, R14, UR7, PT ;  /* 0x000000070e007c0c */ /* 0x000fc8000bf66270 */
[----:B------:R-:W-:-:S04]  /*0930*/  ISETP.LT.OR P3, PT, R13, -0x1, P3 ;  /* 0xffffffff0d00780c */ /* 0x000fc80001f61670 */
[----:B------:R-:W-:-:S13]  /*0940*/  PLOP3.LUT P3, PT, P1, P3, PT, 0xf8, 0x8f ;  /* 0x00000000008f781c */ /* 0x000fda0000f67f70 */
[----:B------:R-:W-:Y:S05]  /*0950*/  @P3 BRA `(.L_x_74) ;  /* 0x0000000000143947 */ /* 0x000fea0003800000 */
[----:B------:R-:W5:Y:S04]  /*0960*/  LDG.E R6, desc[UR4][R6.64+0x4] ;  /* 0x0000040406067981 */ /* 0x000f68000c1e1900 */
[----:B------:R-:W5:Y:S01]  /*0970*/  LDG.E R3, desc[UR4][R4.64] ;  /* 0x0000000404037981 */ /* 0x000f62000c1e1900 */
[----:B------:R-:W-:-:S04]  /*0980*/  FMUL R15, R15, R19 ;  /* 0x000000130f0f7220 */ /* 0x000fc80000400000 */
[----:B-----5:R-:W-:-:S05]  /*0990*/  FFMA R15, R6, R15, R3 ;  /* 0x0000000f060f7223 */ /* 0x020fca0000000003 */
[----:B------:R0:W-:Y:S02]  /*09a0*/  STG.E desc[UR4][R4.64], R15 ;  /* 0x0000000f04007986 */ /* 0x0001e4000c101904 */
.L_x_74:
[----:B------:R-:W-:Y:S05]  /*09b0*/  BSYNC.RECONVERGENT B0 ;  /* 0x0000000000007941 */ /* 0x000fea0003800200 */
.L_x_73:
        /* <DEDUP_REMOVED lines=13> */
.L_x_76:
[----:B------:R-:W-:Y:S05]  /*0a90*/  BSYNC.RECONVERGENT B0 ;  /* 0x0000000000007941 */ /* 0x000fea0003800200 */
.L_x_75:
[----:B------:R-:W-:Y:S05]  /*0aa0*/  @!P2 EXIT ;  /* 0x000000000000a94d */ /* 0x000fea0003800000 */
[----:B------:R-:W-:-:S04]  /*0ab0*/  ISETP.GE.AND P0, PT, R12, UR9, PT ;  /* 0x000000090c007c0c */ /* 0x000fc8000bf06270 */
[----:B------:R-:W-:-:S13]  /*0ac0*/  ISETP.LT.OR P0, PT, R0, -0x1, P0 ;  /* 0xffffffff0000780c */ /* 0x000fda0000701670 */
[----:B------:R-:W-:Y:S05]  /*0ad0*/  @P0 EXIT ;  /* 0x000000000000094d */ /* 0x000fea0003800000 */
[----:B------:R-:W-:-:S04]  /*0ae0*/  ISETP.GE.AND P0, PT, R14, UR7, PT ;  /* 0x000000070e007c0c */ /* 0x000fc8000bf06270 */
[----:B------:R-:W-:-:S13]  /*0af0*/  ISETP.LT.OR P0, PT, R13, -0x1, P0 ;  /* 0xffffffff0d00780c */ /* 0x000fda0000701670 */
[----:B------:R-:W-:Y:S05]  /*0b00*/  @P0 EXIT ;  /* 0x000000000000094d */ /* 0x000fea0003800000 */
[----:B------:R-:W5:Y:S04]  /*0b10*/  LDG.E R10, desc[UR4][R10.64+0x4] ;  /* 0x000004040a0a7981 */ /* 0x000f68000c1e1900 */
[----:B0-----:R-:W5:Y:S01]  /*0b20*/  LDG.E R3, desc[UR4][R4.64] ;  /* 0x0000000404037981 */ /* 0x001f62000c1e1900 */
[----:B------:R-:W-:-:S04]  /*0b30*/  FMUL R19, R16, R19 ;  /* 0x0000001310137220 */ /* 0x000fc80000400000 */
[----:B-----5:R-:W-:-:S05]  /*0b40*/  FFMA R19, R10, R19, R3 ;  /* 0x000000130a137223 */ /* 0x020fca0000000003 */
[----:B------:R-:W-:Y:S01]  /*0b50*/  STG.E desc[UR4][R4.64], R19 ;  /* 0x0000001304007986 */ /* 0x000fe2000c101904 */
[----:B------:R-:W-:Y:S05]  /*0b60*/  EXIT ;  /* 0x000000000000794d */ /* 0x000fea0003800000 */
.L_x_77:
        /* <DEDUP_REMOVED lines=9> */
.L_x_107:


//--------------------- .text._Z22jvpyLinearWarp2DKernelPKfS0_S0_S0_Pfii --------------------------
	.section	.text._Z22jvpyLinearWarp2DKernelPKfS0_S0_S0_Pfii,"ax",@progbits
	.align	128
        .global         _Z22jvpyLinearWarp2DKernelPKfS0_S0_S0_Pfii
        .type           _Z22jvpyLinearWarp2DKernelPKfS0_S0_S0_Pfii,@function
        .size           _Z22jvpyLinearWarp2DKernelPKfS0_S0_S0_Pfii,(.L_x_108 - _Z22jvpyLinearWarp2DKernelPKfS0_S0_S0_Pfii)
        .other          _Z22jvpyLinearWarp2DKernelPKfS0_S0_S0_Pfii,@"STO_CUDA_ENTRY STV_DEFAULT"
_Z22jvpyLinearWarp2DKernelPKfS0_S0_S0_Pfii:
.text._Z22jvpyLinearWarp2DKernelPKfS0_S0_S0_Pfii:
        /* <DEDUP_REMOVED lines=15> */
[----:B------:R-:W-:-:S06]  /*00f0*/  IMAD R15, R0, UR7, R9 ;  /* 0x00000007000f7c24 */ /* 0x000fcc000f8e0209 */
[----:B------:R-:W2:Y:S01]  /*0100*/  LDC.64 R4, c[0x0][0x390] ;  /* 0x0000e400ff047b82 */ /* 0x000ea20000000a00 */
[----:B------:R-:W-:-:S07]  /*0110*/  I2FP.F32.S32 R6, R0 ;  /* 0x0000000000067245 */ /* 0x000fce0000201400 */
[----:B------:R-:W3:Y:S01]  /*0120*/  LDC.64 R10, c[0x0][0x398] ;  /* 0x0000e600ff0a7b82 */ /* 0x000ee20000000a00 */
[----:B0-----:R-:W-:-:S07]  /*0130*/  IMAD.WIDE R2, R15, 0x4, R2 ;  /* 0x000000040f027825 */ /* 0x001fce00078e0202 */
[----:B------:R-:W0:Y:S01]  /*0140*/  LDC.64 R12, c[0x0][0x3a0] ;  /* 0x0000e800ff0c7b82 */ /* 0x000e220000000a00 */
[----:B-1----:R-:W4:Y:S01]  /*0150*/  LDG.E R3, desc[UR4][R2.64] ;  /* 0x0000000402037981 */ /* 0x002f22000c1e1900 */
[----:B--2---:R-:W-:-:S06]  /*0160*/  IMAD.WIDE R4, R15, 0x4, R4 ;  /* 0x000000040f047825 */ /* 0x004fcc00078e0204 */
[----:B------:R-:W2:Y:S01]  /*0170*/  LDG.E R4, desc[UR4][R4.64] ;  /* 0x0000000404047981 */ /* 0x000ea2000c1e1900 */
[----:B------:R-:W-:Y:S01]  /*0180*/  I2FP.F32.U32 R9, R9 ;  /* 0x0000000900097245 */ /* 0x000fe20000201000 */
[----:B------:R-:W-:Y:S01]  /*0190*/  BSSY.RECONVERGENT B0, `(.L_x_78) ;  /* 0x0000026000007945 */ /* 0x000fe20003800200 */
[----:B----4-:R-:W-:Y:S01]  /*01a0*/  FADD R6, R6, R3 ;  /* 0x0000000306067221 */ /* 0x010fe20000000000 */
[----:B---3--:R-:W-:-:S03]  /*01b0*/  IMAD.WIDE R2, R15, 0x4, R10 ;  /* 0x000000040f027825 */ /* 0x008fc600078e020a */
[----:B------:R-:W1:Y:S01]  /*01c0*/  F2I.FLOOR.NTZ R7, R6 ;  /* 0x0000000600077305 */ /* 0x000e620000207100 */
[----:B--2---:R-:W-:Y:S01]  /*01d0*/  FADD R8, R9, R4 ;  /* 0x0000000409087221 */ /* 0x004fe20000000000 */
[----:B0-----:R-:W-:-:S06]  /*01e0*/  IMAD.WIDE R4, R15, 0x4, R12 ;  /* 0x000000040f047825 */ /* 0x001fcc00078e020c */
[----:B------:R-:W0:Y:S01]  /*01f0*/  F2I.FLOOR.NTZ R8, R8 ;  /* 0x0000000800087305 */ /* 0x000e220000207100 */
[C---:B-1----:R-:W-:Y:S02]  /*0200*/  ISETP.GE.AND P0, PT, R7.reuse, UR6, PT ;  /* 0x0000000607007c0c */ /* 0x042fe4000bf06270 */
[C---:B------:R-:W-:Y:S02]  /*0210*/  IADD3 R0, PT, PT, R7.reuse, 0x1, RZ ;  /* 0x0000000107007810 */ /* 0x040fe40007ffe0ff */
[C---:B------:R-:W-:Y:S02]  /*0220*/  ISETP.LT.OR P1, PT, R7.reuse, RZ, P0 ;  /* 0x000000ff0700720c */ /* 0x040fe40000721670 */
[----:B------:R-:W-:Y:S02]  /*0230*/  I2FP.F32.S32 R17, R0 ;  /* 0x0000000000117245 */ /* 0x000fe40000201400 */
[----:B------:R-:W-:Y:S02]  /*0240*/  ISETP.GE.AND P2, PT, R0, UR6, PT ;  /* 0x0000000600007c0c */ /* 0x000fe4000bf46270 */
[----:B0-----:R-:W-:Y:S01]  /*0250*/  IADD3 R9, PT, PT, R8, 0x1, RZ ;  /* 0x0000000108097810 */ /* 0x001fe20007ffe0ff */
[----:B------:R-:W-:Y:S01]  /*0260*/  FADD R17, -R6, R17 ;  /* 0x0000001106117221 */ /* 0x000fe20000000100 */
[----:B------:R-:W-:-:S05]  /*0270*/  ISETP.LT.OR P0, PT, R7, -0x1, P2 ;  /* 0xffffffff0700780c */ /* 0x000fca0001701670 */
[----:B------:R-:W-:Y:S08]  /*0280*/  @P1 BRA `(.L_x_79) ;  /* 0x0000000000581947 */ /* 0x000ff00003800000 */
[----:B------:R-:W-:-:S04]  /*0290*/  ISETP.GE.AND P1, PT, R8, UR6, PT ;  /* 0x0000000608007c0c */ /* 0x000fc8000bf26270 */
[----:B------:R-:W-:-:S13]  /*02a0*/  ISETP.LT.OR P1, PT, R8, RZ, P1 ;  /* 0x000000ff0800720c */ /* 0x000fda0000f21670 */
[----:B------:R-:W0:Y:S01]  /*02b0*/  @!P1 LDC.64 R12, c[0x0][0x380] ;  /* 0x0000e000ff0c9b82 */ /* 0x000e220000000a00 */
[----:B------:R-:W-:Y:S01]  /*02c0*/  @!P1 IMAD R11, R7, UR7, R8 ;  /* 0x00000007070b9c24 */ /* 0x000fe2000f8e0208 */
[----:B------:R-:W2:Y:S04]  /*02d0*/  @!P1 LDG.E R15, desc[UR4][R2.64] ;  /* 0x00000004020f9981 */ /* 0x000ea8000c1e1900 */
[----:B------:R-:W2:Y:S01]  /*02e0*/  @!P1 LDG.E R19, desc[UR4][R4.64] ;  /* 0x0000000404139981 */ /* 0x000ea2000c1e1900 */
[----:B0-----:R-:W-:-:S06]  /*02f0*/  @!P1 IMAD.WIDE.U32 R12, R11, 0x4, R12 ;  /* 0x000000040b0c9825 */ /* 0x001fcc00078e000c */
[----:B------:R-:W3:Y:S01]  /*0300*/  @!P1 LDG.E R12, desc[UR4][R12.64] ;  /* 0x000000040c0c9981 */ /* 0x000ee2000c1e1900 */
[----:B------:R-:W-:-:S04]  /*0310*/  ISETP.GE.AND P2, PT, R9, UR6, PT ;  /* 0x0000000609007c0c */ /* 0x000fc8000bf46270 */
[----:B------:R-:W-:-:S13]  /*0320*/  ISETP.LT.OR P2, PT, R8, -0x1, P2 ;  /* 0xffffffff0800780c */ /* 0x000fda0001741670 */
[----:B------:R-:W0:Y:S01]  /*0330*/  @!P2 LDC.64 R10, c[0x0][0x380] ;  /* 0x0000e000ff0aab82 */ /* 0x000e220000000a00 */
[----:B------:R-:W-:-:S04]  /*0340*/  @!P2 IMAD R21, R7, UR7, R9 ;  /* 0x000000070715ac24 */ /* 0x000fc8000f8e0209 */
[----:B0-----:R-:W-:-:S04]  /*0350*/  @!P2 IMAD.WIDE.U32 R10, R21, 0x4, R10 ;  /* 0x00000004150aa825 */ /* 0x001fc800078e000a */
[----:B---3--:R-:W-:-:S04]  /*0360*/  @!P1 FMUL R14, R17, R12 ;  /* 0x0000000c110e9220 */ /* 0x008fc80000400000 */
[----:B--2---:R-:W-:-:S05]  /*0370*/  @!P1 FFMA R15, -R14, R15, R19 ;  /* 0x0000000f0e0f9223 */ /* 0x004fca0000000113 */
[----:B------:R0:W-:Y:S04]  /*0380*/  @!P1 STG.E desc[UR4][R4.64], R15 ;  /* 0x0000000f04009986 */ /* 0x0001e8000c101904 */
[----:B------:R-:W2:Y:S04]  /*0390*/  @!P2 LDG.E R10, desc[UR4][R10.64] ;  /* 0x000000040a0aa981 */ /* 0x000ea8000c1e1900 */
[----:B------:R-:W3:Y:S04]  /*03a0*/  @!P2 LDG.E R12, desc[UR4][R2.64] ;  /* 0x00000004020ca981 */ /* 0x000ee8000c1e1900 */
[----:B------:R-:W3:Y:S01]  /*03b0*/  @!P2 LDG.E R14, desc[UR4][R4.64] ;  /* 0x00000004040ea981 */ /* 0x000ee2000c1e1900 */
[----:B--2---:R-:W-:-:S04]  /*03c0*/  @!P2 FMUL R17, R17, R10 ;  /* 0x0000000a1111a220 */ /* 0x004fc80000400000 */
[----:B---3--:R-:W-:-:S05]  /*03d0*/  @!P2 FFMA R17, R17, R12, R14 ;  /* 0x0000000c1111a223 */ /* 0x008fca000000000e */
[----:B------:R0:W-:Y:S02]  /*03e0*/  @!P2 STG.E desc[UR4][R4.64], R17 ;  /* 0x000000110400a986 */ /* 0x0001e4000c101904 */
.L_x_79:
[----:B------:R-:W-:Y:S05]  /*03f0*/  BSYNC.RECONVERGENT B0 ;  /* 0x0000000000007941 */ /* 0x000fea0003800200 */
.L_x_78:
[----:B------:R-:W-:Y:S05]  /*0400*/  @P0 EXIT ;  /* 0x000000000000094d */ /* 0x000fea0003800000 */
[C---:B------:R-:W-:Y:S01]  /*0410*/  ISETP.GE.AND P0, PT, R8.reuse, UR6, PT ;  /* 0x0000000608007c0c */ /* 0x040fe2000bf06270 */
[----:B------:R-:W-:Y:S01]  /*0420*/  BSSY.RECONVERGENT B0, `(.L_x_80) ;  /* 0x0000010000007945 */ /* 0x000fe20003800200 */
[----:B------:R-:W-:Y:S02]  /*0430*/  I2FP.F32.S32 R7, R7 ;  /* 0x0000000700077245 */ /* 0x000fe40000201400 */
[----:B------:R-:W-:Y:S02]  /*0440*/  ISETP.LT.OR P0, PT, R8, RZ, P0 ;  /* 0x000000ff0800720c */ /* 0x000fe40000701670 */
[----:B------:R-:W-:Y:S01]  /*0450*/  ISETP.GE.AND P1, PT, R9, UR6, PT ;  /* 0x0000000609007c0c */ /* 0x000fe2000bf26270 */
[----:B------:R-:W-:-:S03]  /*0460*/  FADD R10, R6, -R7 ;  /* 0x80000007060a7221 */ /* 0x000fc60000000000 */
[----:B------:R-:W-:-:S07]  /*0470*/  ISETP.LT.OR P1, PT, R8, -0x1, P1 ;  /* 0xffffffff0800780c */ /* 0x000fce0000f21670 */
[----:B------:R-:W-:Y:S06]  /*0480*/  @P0 BRA `(.L_x_81) ;  /* 0x0000000000240947 */ /* 0x000fec0003800000 */
[----:B------:R-:W1:Y:S01]  /*0490*/  LDC.64 R6, c[0x0][0x380] ;  /* 0x0000e000ff067b82 */ /* 0x000e620000000a00 */
[----:B------:R-:W-:Y:S01]  /*04a0*/  IMAD R11, R0, UR7, R8 ;  /* 0x00000007000b7c24 */ /* 0x000fe2000f8e0208 */
[----:B------:R-:W2:Y:S03]  /*04b0*/  LDG.E R13, desc[UR4][R4.64] ;  /* 0x00000004040d7981 */ /* 0x000ea6000c1e1900 */
[----:B-1----:R-:W-:Y:S02]  /*04c0*/  IMAD.WIDE.U32 R6, R11, 0x4, R6 ;  /* 0x000000040b067825 */ /* 0x002fe400078e0006 */
[----:B------:R-:W2:Y:S04]  /*04d0*/  LDG.E R11, desc[UR4][R2.64] ;  /* 0x00000004020b7981 */ /* 0x000ea8000c1e1900 */
[----:B------:R-:W3:Y:S02]  /*04e0*/  LDG.E R7, desc[UR4][R6.64] ;  /* 0x0000000406077981 */ /* 0x000ee4000c1e1900 */
[----:B---3--:R-:W-:-:S04]  /*04f0*/  FMUL R8, R10, R7 ;  /* 0x000000070a087220 */ /* 0x008fc80000400000 */
[----:B--2---:R-:W-:-:S05]  /*0500*/  FFMA R11, -R8, R11, R13 ;  /* 0x0000000b080b7223 */ /* 0x004fca000000010d */
[----:B------:R1:W-:Y:S02]  /*0510*/  STG.E desc[UR4][R4.64], R11 ;  /* 0x0000000b04007986 */ /* 0x0003e4000c101904 */
.L_x_81:
[----:B------:R-:W-:Y:S05]  /*0520*/  BSYNC.RECONVERGENT B0 ;  /* 0x0000000000007941 */ /* 0x000fea0003800200 */
.L_x_80:
[----:B------:R-:W-:Y:S05]  /*0530*/  @P1 EXIT ;  /* 0x000000000000194d */ /* 0x000fea0003800000 */
[----:B------:R-:W2:Y:S01]  /*0540*/  LDC.64 R6, c[0x0][0x380] ;  /* 0x0000e000ff067b82 */ /* 0x000ea20000000a00 */
[----:B------:R-:W-:Y:S01]  /*0550*/  IMAD R9, R0, UR7, R9 ;  /* 0x0000000700097c24 */ /* 0x000fe2000f8e0209 */
[----:B------:R-:W3:Y:S03]  /*0560*/  LDG.E R3, desc[UR4][R2.64] ;  /* 0x0000000402037981 */ /* 0x000ee6000c1e1900 */
[----:B--2---:R-:W-:Y:S02]  /*0570*/  IMAD.WIDE.U32 R6, R9, 0x4, R6 ;  /* 0x0000000409067825 */ /* 0x004fe400078e0006 */
[----:B------:R-:W3:Y:S04]  /*0580*/  LDG.E R9, desc[UR4][R4.64] ;  /* 0x0000000404097981 */ /* 0x000ee8000c1e1900 */
[----:B------:R-:W2:Y:S02]  /*0590*/  LDG.E R7, desc[UR4][R6.64] ;  /* 0x0000000406077981 */ /* 0x000ea4000c1e1900 */
[----:B--2---:R-:W-:-:S04]  /*05a0*/  FMUL R10, R10, R7 ;  /* 0x000000070a0a7220 */ /* 0x004fc80000400000 */
[----:B---3--:R-:W-:-:S05]  /*05b0*/  FFMA R9, R10, R3, R9 ;  /* 0x000000030a097223 */ /* 0x008fca0000000009 */
[----:B------:R-:W-:Y:S01]  /*05c0*/  STG.E desc[UR4][R4.64], R9 ;  /* 0x0000000904007986 */ /* 0x000fe2000c101904 */
[----:B------:R-:W-:Y:S05]  /*05d0*/  EXIT ;  /* 0x000000000000794d */ /* 0x000fea0003800000 */
.L_x_82:
        /* <DEDUP_REMOVED lines=10> */
.L_x_108:


//--------------------- .text._Z22jvpxLinearWarp2DKernelPKfS0_S0_S0_Pfii --------------------------
	.section	.text._Z22jvpxLinearWarp2DKernelPKfS0_S0_S0_Pfii,"ax",@progbits
	.align	128
        .global         _Z22jvpxLinearWarp2DKernelPKfS0_S0_S0_Pfii
        .type           _Z22jvpxLinearWarp2DKernelPKfS0_S0_S0_Pfii,@function
        .size           _Z22jvpxLinearWarp2DKernelPKfS0_S0_S0_Pfii,(.L_x_109 - _Z22jvpxLinearWarp2DKernelPKfS0_S0_S0_Pfii)
        .other          _Z22jvpxLinearWarp2DKernelPKfS0_S0_S0_Pfii,@"STO_CUDA_ENTRY STV_DEFAULT"
_Z22jvpxLinearWarp2DKernelPKfS0_S0_S0_Pfii:
.text._Z22jvpxLinearWarp2DKernelPKfS0_S0_S0_Pfii:
        /* <DEDUP_REMOVED lines=16> */
[----:B------:R-:W2:Y:S08]  /*0100*/  LDC.64 R12, c[0x0][0x390] ;  /* 0x0000e400ff0c7b82 */ /* 0x000eb00000000a00 */
[----:B------:R-:W3:Y:S01]  /*0110*/  LDC.64 R14, c[0x0][0x398] ;  /* 0x0000e600ff0e7b82 */ /* 0x000ee20000000a00 */
[----:B0-----:R-:W-:-:S07]  /*0120*/  IMAD.WIDE R2, R4, 0x4, R2 ;  /* 0x0000000404027825 */ /* 0x001fce00078e0202 */
[----:B------:R-:W0:Y:S01]  /*0130*/  LDC.64 R16, c[0x0][0x3a0] ;  /* 0x0000e800ff107b82 */ /* 0x000e220000000a00 */
[----:B-1----:R-:W4:Y:S01]  /*0140*/  LDG.E R3, desc[UR4][R2.64] ;  /* 0x0000000402037981 */ /* 0x002f22000c1e1900 */
[----:B--2---:R-:W-:-:S06]  /*0150*/  IMAD.WIDE R12, R4, 0x4, R12 ;  /* 0x00000004040c7825 */ /* 0x004fcc00078e020c */
[----:B------:R-:W2:Y:S01]  /*0160*/  LDG.E R12, desc[UR4][R12.64] ;  /* 0x000000040c0c7981 */ /* 0x000ea2000c1e1900 */
[----:B------:R-:W-:Y:S02]  /*0170*/  I2FP.F32.S32 R0, R0 ;  /* 0x0000000000007245 */ /* 0x000fe40000201400 */
[----:B------:R-:W-:Y:S01]  /*0180*/  I2FP.F32.U32 R5, R5 ;  /* 0x0000000500057245 */ /* 0x000fe20000201000 */
[----:B------:R-:W-:Y:S02]  /*0190*/  BSSY.RECONVERGENT B0, `(.L_x_83) ;  /* 0x0000028000007945 */ /* 0x000fe40003800200 */
[----:B----4-:R-:W-:-:S04]  /*01a0*/  FADD R0, R0, R3 ;  /* 0x0000000300007221 */ /* 0x010fc80000000000 */
[----:B------:R-:W1:Y:S01]  /*01b0*/  F2I.FLOOR.NTZ R11, R0 ;  /* 0x00000000000b7305 */ /* 0x000e620000207100 */
[----:B--2---:R-:W-:-:S07]  /*01c0*/  FADD R5, R5, R12 ;  /* 0x0000000c05057221 */ /* 0x004fce0000000000 */
[----:B------:R-:W2:Y:S01]  /*01d0*/  F2I.FLOOR.NTZ R8, R5 ;  /* 0x0000000500087305 */ /* 0x000ea20000207100 */
[----:B-1----:R-:W-:-:S04]  /*01e0*/  ISETP.GE.AND P0, PT, R11, UR6, PT ;  /* 0x000000060b007c0c */ /* 0x002fc8000bf06270 */
[C---:B------:R-:W-:Y:S02]  /*01f0*/  ISETP.LT.OR P1, PT, R11.reuse, RZ, P0 ;  /* 0x000000ff0b00720c */ /* 0x040fe40000721670 */
[----:B--2---:R-:W-:Y:S02]  /*0200*/  IADD3 R6, PT, PT, R8, 0x1, RZ ;  /* 0x0000000108067810 */ /* 0x004fe40007ffe0ff */
[----:B------:R-:W-:Y:S02]  /*0210*/  IADD3 R7, PT, PT, R11, 0x1, RZ ;  /* 0x000000010b077810 */ /* 0x000fe40007ffe0ff */
[----:B------:R-:W-:Y:S02]  /*0220*/  I2FP.F32.S32 R2, R6 ;  /* 0x0000000600027245 */ /* 0x000fe40000201400 */
[----:B------:R-:W-:Y:S02]  /*0230*/  I2FP.F32.S32 R10, R8 ;  /* 0x00000008000a7245 */ /* 0x000fe40000201400 */
[----:B------:R-:W-:Y:S01]  /*0240*/  ISETP.GE.AND P2, PT, R7, UR6, PT ;  /* 0x0000000607007c0c */ /* 0x000fe2000bf46270 */
[----:B------:R-:W-:Y:S01]  /*0250*/  FADD R9, -R5, R2 ;  /* 0x0000000205097221 */ /* 0x000fe20000000100 */
[----:B---3--:R-:W-:-:S04]  /*0260*/  IMAD.WIDE R2, R4, 0x4, R14 ;  /* 0x0000000404027825 */ /* 0x008fc800078e020e */
[----:B------:R-:W-:Y:S01]  /*0270*/  FADD R0, R5, -R10 ;  /* 0x8000000a05007221 */ /* 0x000fe20000000000 */
[----:B------:R-:W-:Y:S01]  /*0280*/  ISETP.LT.OR P0, PT, R11, -0x1, P2 ;  /* 0xffffffff0b00780c */ /* 0x000fe20001701670 */
[----:B0-----:R-:W-:Y:S01]  /*0290*/  IMAD.WIDE R4, R4, 0x4, R16 ;  /* 0x0000000404047825 */ /* 0x001fe200078e0210 */
[----:B------:R-:W-:Y:S11]  /*02a0*/  @P1 BRA `(.L_x_84) ;  /* 0x0000000000581947 */ /* 0x000ff60003800000 */
        /* <DEDUP_REMOVED lines=20> */
[----:B---3--:R-:W-:-:S05]  /*03f0*/  @!P2 FFMA R11, -R10, R11, R15 ;  /* 0x0000000b0a0ba223 */ /* 0x008fca000000010f */
[----:B------:R0:W-:Y:S02]  /*0400*/  @!P2 STG.E desc[UR4][R4.64], R11 ;  /* 0x0000000b0400a986 */ /* 0x0001e4000c101904 */
.L_x_84:
[----:B------:R-:W-:Y:S05]  /*0410*/  BSYNC.RECONVERGENT B0 ;  /* 0x0000000000007941 */ /* 0x000fea0003800200 */
.L_x_83:
[----:B------:R-:W-:Y:S05]  /*0420*/  @P0 EXIT ;  /* 0x000000000000094d */ /* 0x000fea0003800000 */
[----:B------:R-:W-:Y:S01]  /*0430*/  ISETP.GE.AND P0, PT, R8, UR7, PT ;  /* 0x0000000708007c0c */ /* 0x000fe2000bf06270 */
[----:B------:R-:W-:Y:S01]  /*0440*/  BSSY.RECONVERGENT B0, `(.L_x_85) ;  /* 0x000000e000007945 */ /* 0x000fe20003800200 */
[----:B------:R-:W-:Y:S02]  /*0450*/  ISETP.GE.AND P1, PT, R6, UR7, PT ;  /* 0x0000000706007c0c */ /* 0x000fe4000bf26270 */
[C---:B------:R-:W-:Y:S02]  /*0460*/  ISETP.LT.OR P0, PT, R8.reuse, RZ, P0 ;  /* 0x000000ff0800720c */ /* 0x040fe40000701670 */
[----:B------:R-:W-:-:S11]  /*0470*/  ISETP.LT.OR P1, PT, R8, -0x1, P1 ;  /* 0xffffffff0800780c */ /* 0x000fd60000f21670 */
[----:B------:R-:W-:Y:S05]  /*0480*/  @P0 BRA `(.L_x_86) ;  /* 0x0000000000240947 */ /* 0x000fea0003800000 */
[----:B0-----:R-:W0:Y:S01]  /*0490*/  LDC.64 R10, c[0x0][0x380] ;  /* 0x0000e000ff0a7b82 */ /* 0x001e220000000a00 */
[----:B------:R-:W-:Y:S01]  /*04a0*/  IMAD R13, R7, UR7, R8 ;  /* 0x00000007070d7c24 */ /* 0x000fe2000f8e0208 */
[----:B------:R-:W2:Y:S04]  /*04b0*/  LDG.E R12, desc[UR4][R4.64] ;  /* 0x00000004040c7981 */ /* 0x000ea8000c1e1900 */
[----:B------:R-:W2:Y:S01]  /*04c0*/  LDG.E R8, desc[UR4][R2.64] ;  /* 0x0000000402087981 */ /* 0x000ea2000c1e1900 */
[----:B0-----:R-:W-:-:S06]  /*04d0*/  IMAD.WIDE.U32 R10, R13, 0x4, R10 ;  /* 0x000000040d0a7825 */ /* 0x001fcc00078e000a */
[----:B------:R-:W3:Y:S02]  /*04e0*/  LDG.E R10, desc[UR4][R10.64] ;  /* 0x000000040a0a7981 */ /* 0x000ee4000c1e1900 */
[----:B---3--:R-:W-:-:S04]  /*04f0*/  FMUL R9, R9, R10 ;  /* 0x0000000a09097220 */ /* 0x008fc80000400000 */
[----:B--2---:R-:W-:-:S05]  /*0500*/  FFMA R9, R9, R8, R12 ;  /* 0x0000000809097223 */ /* 0x004fca000000000c */
[----:B------:R1:W-:Y:S02]  /*0510*/  STG.E desc[UR4][R4.64], R9 ;  /* 0x0000000904007986 */ /* 0x0003e4000c101904 */
.L_x_86:
[----:B------:R-:W-:Y:S05]  /*0520*/  BSYNC.RECONVERGENT B0 ;  /* 0x0000000000007941 */ /* 0x000fea0003800200 */
.L_x_85:
[----:B------:R-:W-:Y:S05]  /*0530*/  @P1 EXIT ;  /* 0x000000000000194d */ /* 0x000fea0003800000 */
[----:B-1----:R-:W1:Y:S01]  /*0540*/  LDC.64 R8, c[0x0][0x380] ;  /* 0x0000e000ff087b82 */ /* 0x002e620000000a00 */
[----:B------:R-:W-:Y:S01]  /*0550*/  IMAD R7, R7, UR7, R6 ;  /* 0x0000000707077c24 */ /* 0x000fe2000f8e0206 */
[----:B------:R-:W2:Y:S03]  /*0560*/  LDG.E R3, desc[UR4][R2.64] ;  /* 0x0000000402037981 */ /* 0x000ea6000c1e1900 */
[----:B-1----:R-:W-:Y:S02]  /*0570*/  IMAD.WIDE.U32 R6, R7, 0x4, R8 ;  /* 0x0000000407067825 */ /* 0x002fe400078e0008 */
[----:B------:R-:W2:Y:S04]  /*0580*/  LDG.E R9, desc[UR4][R4.64] ;  /* 0x0000000404097981 */ /* 0x000ea8000c1e1900 */
[----:B------:R-:W3:Y:S02]  /*0590*/  LDG.E R7, desc[UR4][R6.64] ;  /* 0x0000000406077981 */ /* 0x000ee4000c1e1900 */
[----:B---3--:R-:W-:-:S04]  /*05a0*/  FMUL R0, R0, R7 ;  /* 0x0000000700007220 */ /* 0x008fc80000400000 */
[----:B--2---:R-:W-:-:S05]  /*05b0*/  FFMA R9, R0, R3, R9 ;  /* 0x0000000300097223 */ /* 0x004fca0000000009 */
[----:B------:R-:W-:Y:S01]  /*05c0*/  STG.E desc[UR4][R4.64], R9 ;  /* 0x0000000904007986 */ /* 0x000fe2000c101904 */
[----:B------:R-:W-:Y:S05]  /*05d0*/  EXIT ;  /* 0x000000000000794d */ /* 0x000fea0003800000 */
.L_x_87:
        /* <DEDUP_REMOVED lines=10> */
.L_x_109:


//--------------------- .text._Z25adjointLinearWarp2DKernelPKfS0_S0_Pfii --------------------------
	.section	.text._Z25adjointLinearWarp2DKernelPKfS0_S0_Pfii,"ax",@progbits
	.align	128
        .global         _Z25adjointLinearWarp2DKernelPKfS0_S0_Pfii
        .type           _Z25adjointLinearWarp2DKernelPKfS0_S0_Pfii,@function
        .size           _Z25adjointLinearWarp2DKernelPKfS0_S0_Pfii,(.L_x_110 - _Z25adjointLinearWarp2DKernelPKfS0_S0_Pfii)
        .other          _Z25adjointLinearWarp2DKernelPKfS0_S0_Pfii,@"STO_CUDA_ENTRY STV_DEFAULT"
_Z25adjointLinearWarp2DKernelPKfS0_S0_Pfii:
.text._Z25adjointLinearWarp2DKernelPKfS0_S0_Pfii:
        /* <DEDUP_REMOVED lines=18> */
[----:B0-----:R-:W-:-:S06]  /*0120*/  IMAD.WIDE R10, R7, 0x4, R10 ;  /* 0x00000004070a7825 */ /* 0x001fcc00078e020a */
[----:B-1----:R-:W4:Y:S01]  /*0130*/  LDG.E R11, desc[UR4][R10.64] ;  /* 0x000000040a0b7981 */ /* 0x002f22000c1e1900 */
[----:B--2---:R-:W-:-:S06]  /*0140*/  IMAD.WIDE R12, R7, 0x4, R12 ;  /* 0x00000004070c7825 */ /* 0x004fcc00078e020c */
[----:B------:R-:W2:Y:S01]  /*0150*/  LDG.E R12, desc[UR4][R12.64] ;  /* 0x000000040c0c7981 */ /* 0x000ea2000c1e1900 */
[----:B------:R-:W-:Y:S02]  /*0160*/  I2FP.F32.S32 R0, R0 ;  /* 0x0000000000007245 */ /* 0x000fe40000201400 */
[----:B------:R-:W-:Y:S01]  /*0170*/  I2FP.F32.U32 R3, R3 ;  /* 0x0000000300037245 */ /* 0x000fe20000201000 */
[----:B------:R-:W-:Y:S01]  /*0180*/  BSSY.RECONVERGENT B0, `(.L_x_88) ;  /* 0x0000029000007945 */ /* 0x000fe20003800200 */
[----:B---3--:R-:W-:-:S04]  /*0190*/  IMAD.WIDE R4, R7, 0x4, R4 ;  /* 0x0000000407047825 */ /* 0x008fc800078e0204 */
[----:B----4-:R-:W-:-:S04]  /*01a0*/  FADD R8, R0, R11 ;  /* 0x0000000b00087221 */ /* 0x010fc80000000000 */
[----:B------:R-:W0:Y:S01]  /*01b0*/  F2I.FLOOR.NTZ R9, R8 ;  /* 0x0000000800097305 */ /* 0x000e220000207100 */
[----:B--2---:R-:W-:-:S07]  /*01c0*/  FADD R14, R3, R12 ;  /* 0x0000000c030e7221 */ /* 0x004fce0000000000 */
[----:B------:R-:W1:Y:S01]  /*01d0*/  F2I.FLOOR.NTZ R6, R14 ;  /* 0x0000000e00067305 */ /* 0x000e620000207100 */
[----:B0-----:R-:W-:-:S04]  /*01e0*/  ISETP.GE.AND P0, PT, R9, UR6, PT ;  /* 0x0000000609007c0c */ /* 0x001fc8000bf06270 */
[C---:B------:R-:W-:Y:S02]  /*01f0*/  ISETP.LT.OR P0, PT, R9.reuse, RZ, P0 ;  /* 0x000000ff0900720c */ /* 0x040fe40000701670 */
[----:B------:R-:W-:Y:S02]  /*0200*/  IADD3 R3, PT, PT, R9, 0x1, RZ ;  /* 0x0000000109037810 */ /* 0x000fe40007ffe0ff */
[----:B-1----:R-:W-:Y:S02]  /*0210*/  IADD3 R2, PT, PT, R6, 0x1, RZ ;  /* 0x0000000106027810 */ /* 0x002fe40007ffe0ff */
[----:B------:R-:W-:Y:S02]  /*0220*/  I2FP.F32.S32 R17, R9 ;  /* 0x0000000900117245 */ /* 0x000fe40000201400 */
[----:B------:R-:W-:Y:S02]  /*0230*/  I2FP.F32.S32 R11, R3 ;  /* 0x00000003000b7245 */ /* 0x000fe40000201400 */
[----:B------:R-:W-:-:S02]  /*0240*/  I2FP.F32.S32 R15, R6 ;  /* 0x00000006000f7245 */ /* 0x000fc40000201400 */
[----:B------:R-:W-:Y:S01]  /*0250*/  I2FP.F32.S32 R13, R2 ;  /* 0x00000002000d7245 */ /* 0x000fe20000201400 */
[C---:B------:R-:W-:Y:S01]  /*0260*/  FADD R0, R8.reuse, -R17 ;  /* 0x8000001108007221 */ /* 0x040fe20000000000 */
[----:B------:R-:W-:Y:S01]  /*0270*/  FADD R8, -R8, R11 ;  /* 0x0000000b08087221 */ /* 0x000fe20000000100 */
[C---:B------:R-:W-:Y:S02]  /*0280*/  FADD R11, R14.reuse, -R15 ;  /* 0x8000000f0e0b7221 */ /* 0x040fe40000000000 */
[----:B------:R-:W-:Y:S01]  /*0290*/  FADD R13, -R14, R13 ;  /* 0x0000000d0e0d7221 */ /* 0x000fe20000000100 */
[----:B------:R-:W-:Y:S06]  /*02a0*/  @P0 BRA `(.L_x_89) ;  /* 0x0000000000580947 */ /* 0x000fec0003800000 */
[----:B------:R-:W-:Y:S01]  /*02b0*/  ISETP.GE.AND P1, PT, R6, UR7, PT ;  /* 0x0000000706007c0c */ /* 0x000fe2000bf26270 */
[----:B------:R-:W-:Y:S01]  /*02c0*/  BSSY.RECONVERGENT B1, `(.L_x_90) ;  /* 0x000000c000017945 */ /* 0x000fe20003800200 */
[----:B------:R-:W-:Y:S02]  /*02d0*/  ISETP.GE.AND P0, PT, R2, UR7, PT ;  /* 0x0000000702007c0c */ /* 0x000fe4000bf06270 */
[C---:B------:R-:W-:Y:S02]  /*02e0*/  ISETP.LT.OR P1, PT, R6.reuse, RZ, P1 ;  /* 0x000000ff0600720c */ /* 0x040fe40000f21670 */
[----:B------:R-:W-:-:S11]  /*02f0*/  ISETP.LT.OR P0, PT, R6, -0x1, P0 ;  /* 0xffffffff0600780c */ /* 0x000fd60000701670 */
[----:B------:R-:W-:Y:S05]  /*0300*/  @P1 BRA `(.L_x_91) ;  /* 0x00000000001c1947 */ /* 0x000fea0003800000 */
[----:B------:R-:W2:Y:S01]  /*0310*/  LDG.E R10, desc[UR4][R4.64] ;  /* 0x00000004040a7981 */ /* 0x000ea2000c1e1900 */
[----:B------:R-:W0:Y:S01]  /*0320*/  LDC.64 R14, c[0x0][0x398] ;  /* 0x0000e600ff0e7b82 */ /* 0x000e220000000a00 */
[----:B------:R-:W-:Y:S02]  /*0330*/  IMAD R7, R9, UR7, R6 ;  /* 0x0000000709077c24 */ /* 0x000fe4000f8e0206 */
[----:B------:R-:W-:Y:S02]  /*0340*/  FMUL R17, R8, R13 ;  /* 0x0000000d08117220 */ /* 0x000fe40000400000 */
[----:B0-----:R-:W-:-:S04]  /*0350*/  IMAD.WIDE.U32 R14, R7, 0x4, R14 ;  /* 0x00000004070e7825 */ /* 0x001fc800078e000e */
[----:B--2---:R-:W-:-:S05]  /*0360*/  FMUL R17, R10, R17 ;  /* 0x000000110a117220 */ /* 0x004fca0000400000 */
[----:B------:R0:W-:Y:S02]  /*0370*/  REDG.E.ADD.F32.FTZ.RN.STRONG.GPU desc[UR4][R14.64], R17 ;  /* 0x000000110e0079a6 */ /* 0x0001e4000c12f304 */
.L_x_91:
[----:B------:R-:W-:Y:S05]  /*0380*/  BSYNC.RECONVERGENT B1 ;  /* 0x0000000000017941 */ /* 0x000fea0003800200 */
.L_x_90:
[----:B------:R-:W-:Y:S05]  /*0390*/  @P0 BRA `(.L_x_89) ;  /* 0x00000000001c0947 */ /* 0x000fea0003800000 */
[----:B------:R-:W2:Y:S01]  /*03a0*/  LDG.E R10, desc[UR4][R4.64] ;  /* 0x00000004040a7981 */ /* 0x000ea2000c1e1900 */
[----:B0-----:R-:W0:Y:S01]  /*03b0*/  LDC.64 R14, c[0x0][0x398] ;  /* 0x0000e600ff0e7b82 */ /* 0x001e220000000a00 */
[----:B------:R-:W-:Y:S01]  /*03c0*/  FMUL R17, R8, R11 ;  /* 0x0000000b08117220 */ /* 0x000fe20000400000 */
[----:B------:R-:W-:-:S04]  /*03d0*/  IMAD R7, R9, UR7, R2 ;  /* 0x0000000709077c24 */ /* 0x000fc8000f8e0202 */
[----:B0-----:R-:W-:-:S04]  /*03e0*/  IMAD.WIDE.U32 R14, R7, 0x4, R14 ;  /* 0x00000004070e7825 */ /* 0x001fc800078e000e */
[----:B--2---:R-:W-:-:S05]  /*03f0*/  FMUL R17, R10, R17 ;  /* 0x000000110a117220 */ /* 0x004fca0000400000 */
[----:B------:R1:W-:Y:S02]  /*0400*/  REDG.E.ADD.F32.FTZ.RN.STRONG.GPU desc[UR4][R14.64], R17 ;  /* 0x000000110e0079a6 */ /* 0x0003e4000c12f304 */
.L_x_89:
[----:B------:R-:W-:Y:S05]  /*0410*/  BSYNC.RECONVERGENT B0 ;  /* 0x0000000000007941 */ /* 0x000fea0003800200 */
.L_x_88:
[----:B------:R-:W-:-:S04]  /*0420*/  ISETP.GE.AND P0, PT, R3, UR6, PT ;  /* 0x0000000603007c0c */ /* 0x000fc8000bf06270 */
[----:B------:R-:W-:-:S13]  /*0430*/  ISETP.LT.OR P0, PT, R9, -0x1, P0 ;  /* 0xffffffff0900780c */ /* 0x000fda0000701670 */
[----:B------:R-:W-:Y:S05]  /*0440*/  @P0 EXIT ;  /* 0x000000000000094d */ /* 0x000fea0003800000 */
[----:B------:R-:W-:Y:S01]  /*0450*/  ISETP.GE.AND P1, PT, R6, UR7, PT ;  /* 0x0000000706007c0c */ /* 0x000fe2000bf26270 */
[----:B------:R-:W-:Y:S01]  /*0460*/  BSSY.RECONVERGENT B0, `(.L_x_92) ;  /* 0x000000c000007945 */ /* 0x000fe20003800200 */
[----:B------:R-:W-:Y:S02]  /*0470*/  ISETP.GE.AND P0, PT, R2, UR7, PT ;  /* 0x0000000702007c0c */ /* 0x000fe4000bf06270 */
[C---:B------:R-:W-:Y:S02]  /*0480*/  ISETP.LT.OR P1, PT, R6.reuse, RZ, P1 ;  /* 0x000000ff0600720c */ /* 0x040fe40000f21670 */
[----:B------:R-:W-:-:S11]  /*0490*/  ISETP.LT.OR P0, PT, R6, -0x1, P0 ;  /* 0xffffffff0600780c */ /* 0x000fd60000701670 */
[----:B------:R-:W-:Y:S05]  /*04a0*/  @P1 BRA `(.L_x_93) ;  /* 0x00000000001c1947 */ /* 0x000fea0003800000 */
[----:B------:R-:W2:Y:S01]  /*04b0*/  LDG.E R10, desc[UR4][R4.64] ;  /* 0x00000004040a7981 */ /* 0x000ea2000c1e1900 */
[----:B------:R-:W3:Y:S01]  /*04c0*/  LDC.64 R8, c[0x0][0x398] ;  /* 0x0000e600ff087b82 */ /* 0x000ee20000000a00 */
[----:B------:R-:W-:Y:S01]  /*04d0*/  FMUL R13, R13, R0 ;  /* 0x000000000d0d7220 */ /* 0x000fe20000400000 */
[----:B------:R-:W-:-:S04]  /*04e0*/  IMAD R7, R3, UR7, R6 ;  /* 0x0000000703077c24 */ /* 0x000fc8000f8e0206 */
[----:B---3--:R-:W-:-:S04]  /*04f0*/  IMAD.WIDE.U32 R6, R7, 0x4, R8 ;  /* 0x0000000407067825 */ /* 0x008fc800078e0008 */
[----:B--2---:R-:W-:-:S05]  /*0500*/  FMUL R13, R10, R13 ;  /* 0x0000000d0a0d7220 */ /* 0x004fca0000400000 */
[----:B------:R2:W-:Y:S02]  /*0510*/  REDG.E.ADD.F32.FTZ.RN.STRONG.GPU desc[UR4][R6.64], R13 ;  /* 0x0000000d060079a6 */ /* 0x0005e4000c12f304 */
.L_x_93:
[----:B------:R-:W-:Y:S05]  /*0520*/  BSYNC.RECONVERGENT B0 ;  /* 0x0000000000007941 */ /* 0x000fea0003800200 */
.L_x_92:
[----:B------:R-:W-:Y:S05]  /*0530*/  @P0 EXIT ;  /* 0x000000000000094d */ /* 0x000fea0003800000 */
[----:B------:R-:W3:Y:S01]  /*0540*/  LDG.E R4, desc[UR4][R4.64] ;  /* 0x0000000404047981 */ /* 0x000ee2000c1e1900 */
[----:B--2---:R-:W2:Y:S01]  /*0550*/  LDC.64 R6, c[0x0][0x398] ;  /* 0x0000e600ff067b82 */ /* 0x004ea20000000a00 */
[----:B------:R-:W-:Y:S01]  /*0560*/  FMUL R11, R11, R0 ;  /* 0x000000000b0b7220 */ /* 0x000fe20000400000 */
[----:B------:R-:W-:-:S04]  /*0570*/  IMAD R3, R3, UR7, R2 ;  /* 0x0000000703037c24 */ /* 0x000fc8000f8e0202 */
[----:B--2---:R-:W-:-:S04]  /*0580*/  IMAD.WIDE.U32 R2, R3, 0x4, R6 ;  /* 0x0000000403027825 */ /* 0x004fc800078e0006 */
[----:B---3--:R-:W-:-:S05]  /*0590*/  FMUL R11, R4, R11 ;  /* 0x0000000b040b7220 */ /* 0x008fca0000400000 */
[----:B------:R-:W-:Y:S01]  /*05a0*/  REDG.E.ADD.F32.FTZ.RN.STRONG.GPU desc[UR4][R2.64], R11 ;  /* 0x0000000b020079a6 */ /* 0x000fe2000c12f304 */
[----:B------:R-:W-:Y:S05]  /*05b0*/  EXIT ;  /* 0x000000000000794d */ /* 0x000fea0003800000 */
.L_x_94:
        /* <DEDUP_REMOVED lines=12> */
.L_x_110:


//--------------------- .text._Z18linearWarp2DKernelPKfS0_S0_Pfii --------------------------
	.section	.text._Z18linearWarp2DKernelPKfS0_S0_Pfii,"ax",@progbits
	.align	128
        .global         _Z18linearWarp2DKernelPKfS0_S0_Pfii
        .type           _Z18linearWarp2DKernelPKfS0_S0_Pfii,@function
        .size           _Z18linearWarp2DKernelPKfS0_S0_Pfii,(.L_x_111 - _Z18linearWarp2DKernelPKfS0_S0_Pfii)
        .other          _Z18linearWarp2DKernelPKfS0_S0_Pfii,@"STO_CUDA_ENTRY STV_DEFAULT"
_Z18linearWarp2DKernelPKfS0_S0_Pfii:
.text._Z18linearWarp2DKernelPKfS0_S0_Pfii:
        /* <DEDUP_REMOVED lines=19> */
[----:B0-----:R-:W-:-:S06]  /*0130*/  IMAD.WIDE R2, R11, 0x4, R2 ;  /* 0x000000040b027825 */ /* 0x001fcc00078e0202 */
[----:B-1----:R-:W4:Y:S01]  /*0140*/  LDG.E R3, desc[UR4][R2.64] ;  /* 0x0000000402037981 */ /* 0x002f22000c1e1900 */
[----:B--2---:R-:W-:-:S06]  /*0150*/  IMAD.WIDE R8, R11, 0x4, R8 ;  /* 0x000000040b087825 */ /* 0x004fcc00078e0208 */
[----:B------:R-:W2:Y:S01]  /*0160*/  LDG.E R8, desc[UR4][R8.64] ;  /* 0x0000000408087981 */ /* 0x000ea2000c1e1900 */
[----:B------:R-:W-:Y:S01]  /*0170*/  I2FP.F32.U32 R5, R5 ;  /* 0x0000000500057245 */ /* 0x000fe20000201000 */
[----:B------:R-:W-:Y:S01]  /*0180*/  BSSY.RECONVERGENT B0, `(.L_x_95) ;  /* 0x0000027000007945 */ /* 0x000fe20003800200 */
        /* <DEDUP_REMOVED lines=11> */
[----:B------:R-:W-:Y:S01]  /*0240*/  ISETP.GE.AND P2, PT, R4, UR6, PT ;  /* 0x0000000604007c0c */ /* 0x000fe2000bf46270 */
[C---:B------:R-:W-:Y:S01]  /*0250*/  FADD R8, -R14.reuse, R3 ;  /* 0x000000030e087221 */ /* 0x040fe20000000100 */
[----:B------:R-:W-:Y:S01]  /*0260*/  FADD R0, R14, -R15 ;  /* 0x8000000f0e007221 */ /* 0x000fe20000000000 */
[----:B---3--:R-:W-:Y:S01]  /*0270*/  IMAD.WIDE R2, R11, 0x4, R12 ;  /* 0x000000040b027825 */ /* 0x008fe200078e020c */
[----:B------:R-:W-:-:S03]  /*0280*/  ISETP.LT.OR P0, PT, R10, -0x1, P2 ;  /* 0xffffffff0a00780c */ /* 0x000fc60001701670 */
[----:B------:R-:W-:Y:S01]  /*0290*/  FADD R9, -R6, R9 ;  /* 0x0000000906097221 */ /* 0x000fe20000000100 */
[----:B------:R-:W-:Y:S09]  /*02a0*/  @P1 BRA `(.L_x_96) ;  /* 0x0000000000501947 */ /* 0x000ff20003800000 */
[----:B------:R-:W-:-:S04]  /*02b0*/  ISETP.GE.AND P1, PT, R7, UR7, PT ;  /* 0x0000000707007c0c */ /* 0x000fc8000bf26270 */
[----:B------:R-:W-:-:S13]  /*02c0*/  ISETP.LT.OR P1, PT, R7, RZ, P1 ;  /* 0x000000ff0700720c */ /* 0x000fda0000f21670 */
[----:B------:R-:W0:Y:S01]  /*02d0*/  @!P1 LDC.64 R14, c[0x0][0x380] ;  /* 0x0000e000ff0e9b82 */ /* 0x000e220000000a00 */
[----:B------:R-:W-:Y:S01]  /*02e0*/  @!P1 IMAD R11, R10, UR7, R7 ;  /* 0x000000070a0b9c24 */ /* 0x000fe2000f8e0207 */
[----:B------:R-:W2:Y:S03]  /*02f0*/  @!P1 LDG.E R17, desc[UR4][R2.64] ;  /* 0x0000000402119981 */ /* 0x000ea6000c1e1900 */
[----:B0-----:R-:W-:-:S06]  /*0300*/  @!P1 IMAD.WIDE.U32 R14, R11, 0x4, R14 ;  /* 0x000000040b0e9825 */ /* 0x001fcc00078e000e */
[----:B------:R-:W2:Y:S01]  /*0310*/  @!P1 LDG.E R14, desc[UR4][R14.64] ;  /* 0x000000040e0e9981 */ /* 0x000ea2000c1e1900 */
[----:B------:R-:W-:-:S04]  /*0320*/  ISETP.GE.AND P2, PT, R5, UR7, PT ;  /* 0x0000000705007c0c */ /* 0x000fc8000bf46270 */
[----:B------:R-:W-:-:S13]  /*0330*/  ISETP.LT.OR P2, PT, R7, -0x1, P2 ;  /* 0xffffffff0700780c */ /* 0x000fda0001741670 */
[----:B------:R-:W0:Y:S01]  /*0340*/  @!P2 LDC.64 R12, c[0x0][0x380] ;  /* 0x0000e000ff0cab82 */ /* 0x000e220000000a00 */
[----:B------:R-:W-:Y:S01]  /*0350*/  @!P1 FMUL R11, R9, R8 ;  /* 0x00000008090b9220 */ /* 0x000fe20000400000 */
[----:B------:R-:W-:-:S04]  /*0360*/  @!P2 IMAD R19, R10, UR7, R5 ;  /* 0x000000070a13ac24 */ /* 0x000fc8000f8e0205 */
[----:B0-----:R-:W-:-:S04]  /*0370*/  @!P2 IMAD.WIDE.U32 R12, R19, 0x4, R12 ;  /* 0x00000004130ca825 */ /* 0x001fc800078e000c */
[----:B--2---:R-:W-:-:S05]  /*0380*/  @!P1 FFMA R11, R14, R11, R17 ;  /* 0x0000000b0e0b9223 */ /* 0x004fca0000000011 */
[----:B------:R0:W-:Y:S04]  /*0390*/  @!P1 STG.E desc[UR4][R2.64], R11 ;  /* 0x0000000b02009986 */ /* 0x0001e8000c101904 */
[----:B------:R-:W2:Y:S04]  /*03a0*/  @!P2 LDG.E R12, desc[UR4][R12.64] ;  /* 0x000000040c0ca981 */ /* 0x000ea8000c1e1900 */
[----:B------:R-:W2:Y:S01]  /*03b0*/  @!P2 LDG.E R17, desc[UR4][R2.64] ;  /* 0x000000040211a981 */ /* 0x000ea2000c1e1900 */
[----:B------:R-:W-:-:S04]  /*03c0*/  @!P2 FMUL R9, R9, R0 ;  /* 0x000000000909a220 */ /* 0x000fc80000400000 */
[----:B--2---:R-:W-:-:S05]  /*03d0*/  @!P2 FFMA R9, R12, R9, R17 ;  /* 0x000000090c09a223 */ /* 0x004fca0000000011 */
[----:B------:R0:W-:Y:S02]  /*03e0*/  @!P2 STG.E desc[UR4][R2.64], R9 ;  /* 0x000000090200a986 */ /* 0x0001e4000c101904 */
.L_x_96:
[----:B------:R-:W-:Y:S05]  /*03f0*/  BSYNC.RECONVERGENT B0 ;  /* 0x0000000000007941 */ /* 0x000fea0003800200 */
.L_x_95:
[----:B------:R-:W-:Y:S05]  /*0400*/  @P0 EXIT ;  /* 0x000000000000094d */ /* 0x000fea0003800000 */
[C---:B------:R-:W-:Y:S01]  /*0410*/  ISETP.GE.AND P0, PT, R7.reuse, UR7, PT ;  /* 0x0000000707007c0c */ /* 0x040fe2000bf06270 */
[----:B------:R-:W-:Y:S01]  /*0420*/  BSSY.RECONVERGENT B0, `(.L_x_97) ;  /* 0x000000f000007945 */ /* 0x000fe20003800200 */
[----:B0-----:R-:W-:Y:S02]  /*0430*/  I2FP.F32.S32 R9, R10 ;  /* 0x0000000a00097245 */ /* 0x001fe40000201400 */
[----:B------:R-:W-:Y:S02]  /*0440*/  ISETP.LT.OR P0, PT, R7, RZ, P0 ;  /* 0x000000ff0700720c */ /* 0x000fe40000701670 */
[----:B------:R-:W-:Y:S01]  /*0450*/  ISETP.GE.AND P1, PT, R5, UR7, PT ;  /* 0x0000000705007c0c */ /* 0x000fe2000bf26270 */
[----:B------:R-:W-:-:S03]  /*0460*/  FADD R9, R6, -R9 ;  /* 0x8000000906097221 */ /* 0x000fc60000000000 */
[----:B------:R-:W-:-:S07]  /*0470*/  ISETP.LT.OR P1, PT, R7, -0x1, P1 ;  /* 0xffffffff0700780c */ /* 0x000fce0000f21670 */
[----:B------:R-:W-:Y:S06]  /*0480*/  @P0 BRA `(.L_x_98) ;  /* 0x0000000000200947 */ /* 0x000fec0003800000 */
[----:B------:R-:W0:Y:S01]  /*0490*/  LDC.64 R10, c[0x0][0x380] ;  /* 0x0000e000ff0a7b82 */ /* 0x000e220000000a00 */
[----:B------:R-:W-:Y:S01]  /*04a0*/  IMAD R7, R4, UR7, R7 ;  /* 0x0000000704077c24 */ /* 0x000fe2000f8e0207 */
[----:B------:R-:W2:Y:S03]  /*04b0*/  LDG.E R13, desc[UR4][R2.64] ;  /* 0x00000004020d7981 */ /* 0x000ea6000c1e1900 */
[----:B0-----:R-:W-:-:S06]  /*04c0*/  IMAD.WIDE.U32 R6, R7, 0x4, R10 ;  /* 0x0000000407067825 */ /* 0x001fcc00078e000a */
[----:B------:R-:W2:Y:S01]  /*04d0*/  LDG.E R6, desc[UR4][R6.64] ;  /* 0x0000000406067981 */ /* 0x000ea2000c1e1900 */
[----:B------:R-:W-:-:S04]  /*04e0*/  FMUL R11, R8, R9 ;  /* 0x00000009080b7220 */ /* 0x000fc80000400000 */
[----:B--2---:R-:W-:-:S05]  /*04f0*/  FFMA R11, R6, R11, R13 ;  /* 0x0000000b060b7223 */ /* 0x004fca000000000d */
[----:B------:R0:W-:Y:S02]  /*0500*/  STG.E desc[UR4][R2.64], R11 ;  /* 0x0000000b02007986 */ /* 0x0001e4000c101904 */
.L_x_98:
[----:B------:R-:W-:Y:S05]  /*0510*/  BSYNC.RECONVERGENT B0 ;  /* 0x0000000000007941 */ /* 0x000fea0003800200 */
.L_x_97:
[----:B------:R-:W-:Y:S05]  /*0520*/  @P1 EXIT ;  /* 0x000000000000194d */ /* 0x000fea0003800000 */
[----:B------:R-:W1:Y:S01]  /*0530*/  LDC.64 R6, c[0x0][0x380] ;  /* 0x0000e000ff067b82 */ /* 0x000e620000000a00 */
[----:B------:R-:W-:-:S04]  /*0540*/  IMAD R5, R4, UR7, R5 ;  /* 0x0000000704057c24 */ /* 0x000fc8000f8e0205 */
[----:B-1----:R-:W-:Y:S02]  /*0550*/  IMAD.WIDE.U32 R4, R5, 0x4, R6 ;  /* 0x0000000405047825 */ /* 0x002fe400078e0006 */
[----:B------:R-:W2:Y:S04]  /*0560*/  LDG.E R7, desc[UR4][R2.64] ;  /* 0x0000000402077981 */ /* 0x000ea8000c1e1900 */
[----:B------:R-:W2:Y:S01]  /*0570*/  LDG.E R4, desc[UR4][R4.64] ;  /* 0x0000000404047981 */ /* 0x000ea2000c1e1900 */
[----:B------:R-:W-:-:S04]  /*0580*/  FMUL R9, R0, R9 ;  /* 0x0000000900097220 */ /* 0x000fc80000400000 */
[----:B--2---:R-:W-:-:S05]  /*0590*/  FFMA R9, R4, R9, R7 ;  /* 0x0000000904097223 */ /* 0x004fca0000000007 */
[----:B------:R-:W-:Y:S01]  /*05a0*/  STG.E desc[UR4][R2.64], R9 ;  /* 0x0000000902007986 */ /* 0x000fe2000c101904 */
[----:B------:R-:W-:Y:S05]  /*05b0*/  EXIT ;  /* 0x000000000000794d */ /* 0x000fea0003800000 */
.L_x_99:
        /* <DEDUP_REMOVED lines=12> */
.L_x_111:


//--------------------- .nv.shared.reserved.0     --------------------------
	.section	.nv.shared.reserved.0,"aw",@nobits
	.weak		__nv_reservedSMEM_offset_0_alias
	.size		__nv_reservedSMEM_offset_0_alias, 0, 64
	.other		__nv_reservedSMEM_offset_0_alias,@"STO_CUDA_RESERVED_SHARED STV_DEFAULT"
__nv_reservedSMEM_offset_0_alias:
	.zero		0
	.zero		64


//--------------------- .nv.constant0._Z20jvpCubicWarp3DKernelPKfS0_S0_S0_S0_PfiiiS0_ --------------------------
	.section	.nv.constant0._Z20jvpCubicWarp3DKernelPKfS0_S0_S0_S0_PfiiiS0_,"a",@progbits
	.sectionflags	@""
	.align	4
.nv.constant0._Z20jvpCubicWarp3DKernelPKfS0_S0_S0_S0_PfiiiS0_:
	.zero		968


//--------------------- .nv.constant0._Z24adjointCubicWarp3DKernelPKfS0_S0_S0_PfiiiS0_ --------------------------
	.section	.nv.constant0._Z24adjointCubicWarp3DKernelPKfS0_S0_S0_PfiiiS0_,"a",@progbits
	.sectionflags	@""
	.align	4
.nv.constant0._Z24adjointCubicWarp3DKernelPKfS0_S0_S0_PfiiiS0_:
	.zero		960


//--------------------- .nv.constant0._Z17cubicWarp3DKernelPKfS0_S0_S0_PfiiiS0_ --------------------------
	.section	.nv.constant0._Z17cubicWarp3DKernelPKfS0_S0_S0_PfiiiS0_,"a",@progbits
	.sectionflags	@""
	.align	4
.nv.constant0._Z17cubicWarp3DKernelPKfS0_S0_S0_PfiiiS0_:
	.zero		960


//--------------------- .nv.constant0._Z20jvpCubicWarp2DKernelPKfS0_S0_S0_PfiiS0_ --------------------------
	.section	.nv.constant0._Z20jvpCubicWarp2DKernelPKfS0_S0_S0_PfiiS0_,"a",@progbits
	.sectionflags	@""
	.align	4
.nv.constant0._Z20jvpCubicWarp2DKernelPKfS0_S0_S0_PfiiS0_:
	.zero		952


//--------------------- .nv.constant0._Z24adjointCubicWarp2DKernelPKfS0_S0_PfiiS0_ --------------------------
	.section	.nv.constant0._Z24adjointCubicWarp2DKernelPKfS0_S0_PfiiS0_,"a",@progbits
	.sectionflags	@""
	.align	4
.nv.constant0._Z24adjointCubicWarp2DKernelPKfS0_S0_PfiiS0_:
	.zero		944


//--------------------- .nv.constant0._Z17cubicWarp2DKernelPKfS0_S0_PfiiS0_ --------------------------
	.section	.nv.constant0._Z17cubicWarp2DKernelPKfS0_S0_PfiiS0_,"a",@progbits
	.sectionflags	@""
	.align	4
.nv.constant0._Z17cubicWarp2DKernelPKfS0_S0_PfiiS0_:
	.zero		944


//--------------------- .nv.constant0._Z25adjointLinearWarp3DKernelPKfS0_S0_S0_Pfiii --------------------------
	.section	.nv.constant0._Z25adjointLinearWarp3DKernelPKfS0_S0_S0_Pfiii,"a",@progbits
	.sectionflags	@""
	.align	4
.nv.constant0._Z25adjointLinearWarp3DKernelPKfS0_S0_S0_Pfiii:
	.zero		948


//--------------------- .nv.constant0._Z18linearWarp3DKernelPKfS0_S0_S0_Pfiii --------------------------
	.section	.nv.constant0._Z18linearWarp3DKernelPKfS0_S0_S0_Pfiii,"a",@progbits
	.sectionflags	@""
	.align	4
.nv.constant0._Z18linearWarp3DKernelPKfS0_S0_S0_Pfiii:
	.zero		948


//--------------------- .nv.constant0._Z22jvpyLinearWarp2DKernelPKfS0_S0_S0_Pfii --------------------------
	.section	.nv.constant0._Z22jvpyLinearWarp2DKernelPKfS0_S0_S0_Pfii,"a",@progbits
	.sectionflags	@""
	.align	4
.nv.constant0._Z22jvpyLinearWarp2DKernelPKfS0_S0_S0_Pfii:
	.zero		944


//--------------------- .nv.constant0._Z22jvpxLinearWarp2DKernelPKfS0_S0_S0_Pfii --------------------------
	.section	.nv.constant0._Z22jvpxLinearWarp2DKernelPKfS0_S0_S0_Pfii,"a",@progbits
	.sectionflags	@""
	.align	4
.nv.constant0._Z22jvpxLinearWarp2DKernelPKfS0_S0_S0_Pfii:
	.zero		944


//--------------------- .nv.constant0._Z25adjointLinearWarp2DKernelPKfS0_S0_Pfii --------------------------
	.section	.nv.constant0._Z25adjointLinearWarp2DKernelPKfS0_S0_Pfii,"a",@progbits
	.sectionflags	@""
	.align	4
.nv.constant0._Z25adjointLinearWarp2DKernelPKfS0_S0_Pfii:
	.zero		936


//--------------------- .nv.constant0._Z18linearWarp2DKernelPKfS0_S0_Pfii --------------------------
	.section	.nv.constant0._Z18linearWarp2DKernelPKfS0_S0_Pfii,"a",@progbits
	.sectionflags	@""
	.align	4
.nv.constant0._Z18linearWarp2DKernelPKfS0_S0_Pfii:
	.zero		936


//--------------------- SYMBOLS --------------------------

	.type		.nv.reservedSmem.offset0,@object
	.size		.nv.reservedSmem.offset0,0x4
